// auto-generated by cutlass_sweep.gemm — config: {"arch": "sm_100", "cluster_m": 2, "cluster_n": 4, "dtype": "tf32", "dtype_b": "tf32", "layout": "nt", "stages": 0, "tile_k": 32, "tile_m": 128, "tile_n": 64}
#include "cutlass/cutlass.h"
#include "cutlass/gemm/collective/collective_builder.hpp"
#include "cutlass/gemm/device/gemm_universal_adapter.h"
#include "cutlass/gemm/kernel/gemm_universal.hpp"
#include "cutlass/epilogue/collective/collective_builder.hpp"

using ElemA = cutlass::tfloat32_t;
using ElemB = cutlass::tfloat32_t;
using ElemCD = cutlass::tfloat32_t;
using Acc  = float;
using TileShape    = cute::Shape<cute::_128, cute::_64, cute::_32>;
using ClusterShape = cute::Shape<cute::_2, cute::_4, cute::_1>;

using CollectiveEpilogue = typename cutlass::epilogue::collective::CollectiveBuilder<
    cutlass::arch::Sm100, cutlass::arch::OpClassTensorOp,
    TileShape, ClusterShape,
    cutlass::epilogue::collective::EpilogueTileAuto,
    Acc, Acc,
    ElemCD, cutlass::layout::RowMajor, 128 / cutlass::sizeof_bits<ElemCD>::value,
    ElemCD, cutlass::layout::RowMajor, 128 / cutlass::sizeof_bits<ElemCD>::value,
    cutlass::epilogue::collective::EpilogueScheduleAuto
  >::CollectiveOp;

using CollectiveMainloop = typename cutlass::gemm::collective::CollectiveBuilder<
    cutlass::arch::Sm100, cutlass::arch::OpClassTensorOp,
    ElemA, cutlass::layout::RowMajor, 128 / cutlass::sizeof_bits<ElemA>::value,
    ElemB, cutlass::layout::ColumnMajor, 128 / cutlass::sizeof_bits<ElemB>::value,
    Acc,
    TileShape, ClusterShape,
    cutlass::gemm::collective::StageCountAutoCarveout<static_cast<int>(sizeof(typename CollectiveEpilogue::SharedStorage))>,
    cutlass::gemm::collective::KernelScheduleAuto
  >::CollectiveOp;

using GemmKernel = cutlass::gemm::kernel::GemmUniversal<
    cute::Shape<int,int,int,int>,
    CollectiveMainloop,
    CollectiveEpilogue
>;
using Gemm = cutlass::gemm::device::GemmUniversalAdapter<GemmKernel>;

// Force the device kernel symbol into the cubin without needing a host main.
auto* _anchor = &cutlass::device_kernel<GemmKernel>;


// ===== COMPILED SASS (sm_100a) =====

	.target	sm_100a

	.elftype	@"ET_EXEC"


//--------------------- .note.nv.tkinfo           --------------------------
	.section	.note.nv.tkinfo,"",@"SHT_NOTE"
	.sectionflags	@"SHF_NOTE_NV_TKINFO"
	.tkinfo
        /*0018*/ 	.word	0x00000002
        /*0030*/ 	.string	""
        /*0030*/ 	.string	"ptxas"
        /*0030*/ 	.string	"Cuda compilation tools, release 13.0, V13.0.88"
        /*0030*/ 	.string	"Build cuda_13.0.r13.0/compiler.36424714_0"
        /*0030*/ 	.string	"-arch sm_100a -m 64 "



//--------------------- .note.nv.cuinfo           --------------------------
	.section	.note.nv.cuinfo,"",@"SHT_NOTE"
	.sectionflags	@"SHF_NOTE_NV_CUINFO"
        /*0018*/ 	.short	0x0002
        /*001a*/ 	.short	0x0064
        /*001c*/ 	.short	0x0082
	.zero		2


//--------------------- .nv.info                  --------------------------
	.section	.nv.info,"",@"SHT_CUDA_INFO"
	.align	4


	//----- nvinfo : EIATTR_REGCOUNT
	.align		4
        /*0000*/ 	.byte	0x04, 0x2f
        /*0002*/ 	.short	(.L_19 - .L_18)
	.align		4
.L_18:
        /*0004*/ 	.word	index@(_ZN7cutlass13device_kernelINS_4gemm6kernel13GemmUniversalIN4cute5tupleIJiiiiEEENS1_10collective13CollectiveMmaINS1_35MainloopSm100TmaUmmaWarpSpecializedILi16ELi2ELi4ENS5_IJNS4_1CILi2EEENSA_ILi4EEENSA_ILi1EEEEEEEENS5_IJNSA_ILi128EEENSA_ILi64EEENSA_ILi32EEEEEENS_10tfloat32_tENS5_IJlSD_lEEESK_SL_NS4_8TiledMMAINS4_8MMA_AtomIJNS4_23SM100_MMA_TF32_2x1SM_SSISK_SK_fLi128ELi64ELNS4_4UMMA5MajorE0ELSQ_0ELNSP_7ScaleInE0ELSR_0EEEEEENS4_6LayoutINS5_IJSD_SD_SD_EEENS5_IJNSA_ILi0EEESW_SW_EEEEENS5_IJNS4_10UnderscoreESZ_SZ_EEEEENS4_28SM100_TMA_2SM_LOAD_MULTICASTENS4_14ComposedLayoutINS4_7SwizzleILi3ELi4ELi3EEENS4_18smem_ptr_flag_bitsILi32EEENSU_INS5_IJNSA_ILi8EEESI_EEENS5_IJSI_SD_EEEEEEEvNS4_8identityENS4_18SM100_TMA_2SM_LOADES1C_vS1D_EENS_8epilogue10collective18CollectiveEpilogueINS1G_23Sm100TmaWarpSpecializedILi3ELi2ELi16ELb1ELb0EEEJNS5_IJSH_SH_SI_EEENS5_IJNSU_ISH_SD_EENSU_INS5_IJNSA_ILi16EEESB_EEENS5_IJSD_SI_EEEEEEEESK_SL_SK_SL_NS1G_6fusion15FusionCallbacksIS1K_NS1S_17LinearCombinationISK_fSK_fLNS_15FloatRoundStyleE2EEES1L_S1R_JEEENS4_5SM1004TMEM4LOAD26SM100_TMEM_LOAD_32dp32b16xENS4_13SM90_TMA_LOADENS13_INS14_ILi2ELi4ELi3EEES17_NSU_INS5_IJS18_S1N_EEENS5_IJS1N_SD_EEEEEEENS4_39AutoVectorizingCopyWithAssumedAlignmentILi128EEENS4_14SM90_TMA_STOREES27_S29_S29_EEEvvEEEEvNT_6ParamsE)
        /*0008*/ 	.word	0x00000054


	//----- nvinfo : EIATTR_FRAME_SIZE
	.align		4
.L_19:
        /*000c*/ 	.byte	0x04, 0x11
        /*000e*/ 	.short	(.L_21 - .L_20)
	.align		4
.L_20:
        /*0010*/ 	.word	index@($__internal_2_$__cuda_sm10x_tcgen05_guardrail_trap_unallocated_columns_being_dealloced)
        /*0014*/ 	.word	0x00000000


	//----- nvinfo : EIATTR_FRAME_SIZE
	.align		4
.L_21:
        /*0018*/ 	.byte	0x04, 0x11
        /*001a*/ 	.short	(.L_23 - .L_22)
	.align		4
.L_22:
        /*001c*/ 	.word	index@($__internal_1_$__cuda_sm10x_tcgen05_guardrail_trap_phase_invalid_during_alloc)
        /*0020*/ 	.word	0x00000000


	//----- nvinfo : EIATTR_FRAME_SIZE
	.align		4
.L_23:
        /*0024*/ 	.byte	0x04, 0x11
        /*0026*/ 	.short	(.L_25 - .L_24)
	.align		4
.L_24:
        /*0028*/ 	.word	index@($__internal_0_$__cuda_sm10x_tcgen05_guardrail_trap_col_being_dealloced_not_returned_by_alloc)
        /*002c*/ 	.word	0x00000000


	//----- nvinfo : EIATTR_FRAME_SIZE
	.align		4
.L_25:
        /*0030*/ 	.byte	0x04, 0x11
        /*0032*/ 	.short	(.L_27 - .L_26)
	.align		4
.L_26:
        /*0034*/ 	.word	index@(_ZN7cutlass13device_kernelINS_4gemm6kernel13GemmUniversalIN4cute5tupleIJiiiiEEENS1_10collective13CollectiveMmaINS1_35MainloopSm100TmaUmmaWarpSpecializedILi16ELi2ELi4ENS5_IJNS4_1CILi2EEENSA_ILi4EEENSA_ILi1EEEEEEEENS5_IJNSA_ILi128EEENSA_ILi64EEENSA_ILi32EEEEEENS_10tfloat32_tENS5_IJlSD_lEEESK_SL_NS4_8TiledMMAINS4_8MMA_AtomIJNS4_23SM100_MMA_TF32_2x1SM_SSISK_SK_fLi128ELi64ELNS4_4UMMA5MajorE0ELSQ_0ELNSP_7ScaleInE0ELSR_0EEEEEENS4_6LayoutINS5_IJSD_SD_SD_EEENS5_IJNSA_ILi0EEESW_SW_EEEEENS5_IJNS4_10UnderscoreESZ_SZ_EEEEENS4_28SM100_TMA_2SM_LOAD_MULTICASTENS4_14ComposedLayoutINS4_7SwizzleILi3ELi4ELi3EEENS4_18smem_ptr_flag_bitsILi32EEENSU_INS5_IJNSA_ILi8EEESI_EEENS5_IJSI_SD_EEEEEEEvNS4_8identityENS4_18SM100_TMA_2SM_LOADES1C_vS1D_EENS_8epilogue10collective18CollectiveEpilogueINS1G_23Sm100TmaWarpSpecializedILi3ELi2ELi16ELb1ELb0EEEJNS5_IJSH_SH_SI_EEENS5_IJNSU_ISH_SD_EENSU_INS5_IJNSA_ILi16EEESB_EEENS5_IJSD_SI_EEEEEEEESK_SL_SK_SL_NS1G_6fusion15FusionCallbacksIS1K_NS1S_17LinearCombinationISK_fSK_fLNS_15FloatRoundStyleE2EEES1L_S1R_JEEENS4_5SM1004TMEM4LOAD26SM100_TMEM_LOAD_32dp32b16xENS4_13SM90_TMA_LOADENS13_INS14_ILi2ELi4ELi3EEES17_NSU_INS5_IJS18_S1N_EEENS5_IJS1N_SD_EEEEEEENS4_39AutoVectorizingCopyWithAssumedAlignmentILi128EEENS4_14SM90_TMA_STOREES27_S29_S29_EEEvvEEEEvNT_6ParamsE)
        /*0038*/ 	.word	0x00000000


	//----- nvinfo : EIATTR_MIN_STACK_SIZE
	.align		4
.L_27:
        /*003c*/ 	.byte	0x04, 0x12
        /*003e*/ 	.short	(.L_29 - .L_28)
	.align		4
.L_28:
        /*0040*/ 	.word	index@(_ZN7cutlass13device_kernelINS_4gemm6kernel13GemmUniversalIN4cute5tupleIJiiiiEEENS1_10collective13CollectiveMmaINS1_35MainloopSm100TmaUmmaWarpSpecializedILi16ELi2ELi4ENS5_IJNS4_1CILi2EEENSA_ILi4EEENSA_ILi1EEEEEEEENS5_IJNSA_ILi128EEENSA_ILi64EEENSA_ILi32EEEEEENS_10tfloat32_tENS5_IJlSD_lEEESK_SL_NS4_8TiledMMAINS4_8MMA_AtomIJNS4_23SM100_MMA_TF32_2x1SM_SSISK_SK_fLi128ELi64ELNS4_4UMMA5MajorE0ELSQ_0ELNSP_7ScaleInE0ELSR_0EEEEEENS4_6LayoutINS5_IJSD_SD_SD_EEENS5_IJNSA_ILi0EEESW_SW_EEEEENS5_IJNS4_10UnderscoreESZ_SZ_EEEEENS4_28SM100_TMA_2SM_LOAD_MULTICASTENS4_14ComposedLayoutINS4_7SwizzleILi3ELi4ELi3EEENS4_18smem_ptr_flag_bitsILi32EEENSU_INS5_IJNSA_ILi8EEESI_EEENS5_IJSI_SD_EEEEEEEvNS4_8identityENS4_18SM100_TMA_2SM_LOADES1C_vS1D_EENS_8epilogue10collective18CollectiveEpilogueINS1G_23Sm100TmaWarpSpecializedILi3ELi2ELi16ELb1ELb0EEEJNS5_IJSH_SH_SI_EEENS5_IJNSU_ISH_SD_EENSU_INS5_IJNSA_ILi16EEESB_EEENS5_IJSD_SI_EEEEEEEESK_SL_SK_SL_NS1G_6fusion15FusionCallbacksIS1K_NS1S_17LinearCombinationISK_fSK_fLNS_15FloatRoundStyleE2EEES1L_S1R_JEEENS4_5SM1004TMEM4LOAD26SM100_TMEM_LOAD_32dp32b16xENS4_13SM90_TMA_LOADENS13_INS14_ILi2ELi4ELi3EEES17_NSU_INS5_IJS18_S1N_EEENS5_IJS1N_SD_EEEEEEENS4_39AutoVectorizingCopyWithAssumedAlignmentILi128EEENS4_14SM90_TMA_STOREES27_S29_S29_EEEvvEEEEvNT_6ParamsE)
        /*0044*/ 	.word	0x00000000
.L_29:


//--------------------- .nv.compat                --------------------------
	.section	.nv.compat,"",@"SHT_CUDA_COMPAT_INFO"
	.align	4
        /*0000*/ 	.byte	0x02, 0x09, 0x01, 0x00, 0x02, 0x02, 0x02, 0x00, 0x02, 0x05, 0x05, 0x00, 0x03, 0x07, 0x01, 0x01
        /*0010*/ 	.byte	0x02, 0x03, 0x01, 0x00, 0x02, 0x06, 0x01, 0x00, 0x04, 0x0b, 0x08, 0x00, 0x09, 0x00, 0x00, 0x00
        /*0020*/ 	.byte	0x00, 0x00, 0x00, 0x00


//--------------------- .nv.info._ZN7cutlass13device_kernelINS_4gemm6kernel13GemmUniversalIN4cute5tupleIJiiiiEEENS1_10collective13CollectiveMmaINS1_35MainloopSm100TmaUmmaWarpSpecializedILi16ELi2ELi4ENS5_IJNS4_1CILi2EEENSA_ILi4EEENSA_ILi1EEEEEEEENS5_IJNSA_ILi128EEENSA_ILi64EEENSA_ILi32EEEEEENS_10tfloat32_tENS5_IJlSD_lEEESK_SL_NS4_8TiledMMAINS4_8MMA_AtomIJNS4_23SM100_MMA_TF32_2x1SM_SSISK_SK_fLi128ELi64ELNS4_4UMMA5MajorE0ELSQ_0ELNSP_7ScaleInE0ELSR_0EEEEEENS4_6LayoutINS5_IJSD_SD_SD_EEENS5_IJNSA_ILi0EEESW_SW_EEEEENS5_IJNS4_10UnderscoreESZ_SZ_EEEEENS4_28SM100_TMA_2SM_LOAD_MULTICASTENS4_14ComposedLayoutINS4_7SwizzleILi3ELi4ELi3EEENS4_18smem_ptr_flag_bitsILi32EEENSU_INS5_IJNSA_ILi8EEESI_EEENS5_IJSI_SD_EEEEEEEvNS4_8identityENS4_18SM100_TMA_2SM_LOADES1C_vS1D_EENS_8epilogue10collective18CollectiveEpilogueINS1G_23Sm100TmaWarpSpecializedILi3ELi2ELi16ELb1ELb0EEEJNS5_IJSH_SH_SI_EEENS5_IJNSU_ISH_SD_EENSU_INS5_IJNSA_ILi16EEESB_EEENS5_IJSD_SI_EEEEEEEESK_SL_SK_SL_NS1G_6fusion15FusionCallbacksIS1K_NS1S_17LinearCombinationISK_fSK_fLNS_15FloatRoundStyleE2EEES1L_S1R_JEEENS4_5SM1004TMEM4LOAD26SM100_TMEM_LOAD_32dp32b16xENS4_13SM90_TMA_LOADENS13_INS14_ILi2ELi4ELi3EEES17_NSU_INS5_IJS18_S1N_EEENS5_IJS1N_SD_EEEEEEENS4_39AutoVectorizingCopyWithAssumedAlignmentILi128EEENS4_14SM90_TMA_STOREES27_S29_S29_EEEvvEEEEvNT_6ParamsE --------------------------
	.section	.nv.info._ZN7cutlass13device_kernelINS_4gemm6kernel13GemmUniversalIN4cute5tupleIJiiiiEEENS1_10collective13CollectiveMmaINS1_35MainloopSm100TmaUmmaWarpSpecializedILi16ELi2ELi4ENS5_IJNS4_1CILi2EEENSA_ILi4EEENSA_ILi1EEEEEEEENS5_IJNSA_ILi128EEENSA_ILi64EEENSA_ILi32EEEEEENS_10tfloat32_tENS5_IJlSD_lEEESK_SL_NS4_8TiledMMAINS4_8MMA_AtomIJNS4_23SM100_MMA_TF32_2x1SM_SSISK_SK_fLi128ELi64ELNS4_4UMMA5MajorE0ELSQ_0ELNSP_7ScaleInE0ELSR_0EEEEEENS4_6LayoutINS5_IJSD_SD_SD_EEENS5_IJNSA_ILi0EEESW_SW_EEEEENS5_IJNS4_10UnderscoreESZ_SZ_EEEEENS4_28SM100_TMA_2SM_LOAD_MULTICASTENS4_14ComposedLayoutINS4_7SwizzleILi3ELi4ELi3EEENS4_18smem_ptr_flag_bitsILi32EEENSU_INS5_IJNSA_ILi8EEESI_EEENS5_IJSI_SD_EEEEEEEvNS4_8identityENS4_18SM100_TMA_2SM_LOADES1C_vS1D_EENS_8epilogue10collective18CollectiveEpilogueINS1G_23Sm100TmaWarpSpecializedILi3ELi2ELi16ELb1ELb0EEEJNS5_IJSH_SH_SI_EEENS5_IJNSU_ISH_SD_EENSU_INS5_IJNSA_ILi16EEESB_EEENS5_IJSD_SI_EEEEEEEESK_SL_SK_SL_NS1G_6fusion15FusionCallbacksIS1K_NS1S_17LinearCombinationISK_fSK_fLNS_15FloatRoundStyleE2EEES1L_S1R_JEEENS4_5SM1004TMEM4LOAD26SM100_TMEM_LOAD_32dp32b16xENS4_13SM90_TMA_LOADENS13_INS14_ILi2ELi4ELi3EEES17_NSU_INS5_IJS18_S1N_EEENS5_IJS1N_SD_EEEEEEENS4_39AutoVectorizingCopyWithAssumedAlignmentILi128EEENS4_14SM90_TMA_STOREES27_S29_S29_EEEvvEEEEvNT_6ParamsE,"",@"SHT_CUDA_INFO"
	.sectionflags	@""
	.align	4


	//----- nvinfo : EIATTR_CUDA_API_VERSION
	.align		4
        /*0000*/ 	.byte	0x04, 0x37
        /*0002*/ 	.short	(.L_31 - .L_30)
.L_30:
        /*0004*/ 	.word	0x00000082


	//----- nvinfo : EIATTR_KPARAM_INFO
	.align		4
.L_31:
        /*0008*/ 	.byte	0x04, 0x17
        /*000a*/ 	.short	(.L_33 - .L_32)
.L_32:
        /*000c*/ 	.word	0x00000000
        /*0010*/ 	.short	0x0000
        /*0012*/ 	.short	0x0000
        /*0014*/ 	.byte	0x00, 0xf0, 0x01, 0x20


	//----- nvinfo : EIATTR_AT_ENTRY_FRAGMENTS
	.align		4
.L_33:
        /*0018*/ 	.byte	0x04, 0x4f
        /*001a*/ 	.short	(.L_35 - .L_34)


	//   ....[0]....
.L_34:
        /*001c*/ 	.word	0x00000007


	//----- nvinfo : EIATTR_RESERVED_SMEM_USED
	.align		4
.L_35:
        /*0020*/ 	.byte	0x01, 0x41
	.zero		2


	//----- nvinfo : EIATTR_SPARSE_MMA_MASK
	.align		4
        /*0024*/ 	.byte	0x03, 0x50
        /*0026*/ 	.short	0x0000


	//----- nvinfo : EIATTR_TCGEN05_2CTA_USED
	.align		4
        /*0028*/ 	.byte	0x01, 0x52
	.zero		2


	//----- nvinfo : EIATTR_MAXREG_COUNT
	.align		4
        /*002c*/ 	.byte	0x03, 0x1b
        /*002e*/ 	.short	0x00ff


	//----- nvinfo : EIATTR_NUM_BARRIERS
	.align		4
        /*0030*/ 	.byte	0x02, 0x4c
        /*0032*/ 	.byte	0x07
	.zero		1


	//----- nvinfo : EIATTR_EXTERNS
	.align		4
        /*0034*/ 	.byte	0x04, 0x0f
        /*0036*/ 	.short	(.L_37 - .L_36)


	//   ....[0]....
	.align		4
.L_36:
        /*0038*/ 	.word	index@(__assertfail)


	//----- nvinfo : EIATTR_MERCURY_ISA_VERSION
	.align		4
.L_37:
        /*003c*/ 	.byte	0x03, 0x5f
        /*003e*/ 	.short	0x0101


	//----- nvinfo : EIATTR_INT_WARP_WIDE_INSTR_OFFSETS
	.align		4
        /*0040*/ 	.byte	0x04, 0x31
        /*0042*/ 	.short	(.L_39 - .L_38)


	//   ....[0]....
.L_38:
        /*0044*/ 	.word	0x00000f60


	//   ....[1]....
        /*0048*/ 	.word	0x00001010


	//   ....[2]....
        /*004c*/ 	.word	0x00004c40


	//   ....[3]....
        /*0050*/ 	.word	0x00004c60


	//   ....[4]....
        /*0054*/ 	.word	0x00004c90


	//   ....[5]....
        /*0058*/ 	.word	0x00005850


	//   ....[6]....
        /*005c*/ 	.word	0x00005910


	//   ....[7]....
        /*0060*/ 	.word	0x00005980


	//   ....[8]....
        /*0064*/ 	.word	0x00005ab0


	//   ....[9]....
        /*0068*/ 	.word	0x00005bb0


	//   ....[10]....
        /*006c*/ 	.word	0x00005bf0


	//----- nvinfo : EIATTR_COOP_GROUP_MASK_REGIDS
	.align		4
.L_39:
        /*0070*/ 	.byte	0x04, 0x29
        /*0072*/ 	.short	(.L_41 - .L_40)


	//   ....[0]....
.L_40:
        /*0074*/ 	.word	0xffffffff


	//   ....[1]....
        /*0078*/ 	.word	0xffffffff


	//   ....[2]....
        /*007c*/ 	.word	0xffffffff


	//   ....[3]....
        /*0080*/ 	.word	0xffffffff


	//   ....[4]....
        /*0084*/ 	.word	0xffffffff


	//   ....[5]....
        /*0088*/ 	.word	0xffffffff


	//   ....[6]....
        /*008c*/ 	.word	0xffffffff


	//   ....[7]....
        /*0090*/ 	.word	0xffffffff


	//   ....[8]....
        /*0094*/ 	.word	0xffffffff


	//   ....[9]....
        /*0098*/ 	.word	0xffffffff


	//   ....[10]....
        /*009c*/ 	.word	0xffffffff


	//   ....[11]....
        /*00a0*/ 	.word	0xffffffff


	//   ....[12]....
        /*00a4*/ 	.word	0xffffffff


	//   ....[13]....
        /*00a8*/ 	.word	0xffffffff


	//----- nvinfo : EIATTR_COOP_GROUP_INSTR_OFFSETS
	.align		4
.L_41:
        /*00ac*/ 	.byte	0x04, 0x28
        /*00ae*/ 	.short	(.L_43 - .L_42)


	//   ....[0]....
.L_42:
        /*00b0*/ 	.word	0x000000b0


	//   ....[1]....
        /*00b4*/ 	.word	0x00000510


	//   ....[2]....
        /*00b8*/ 	.word	0x00000890


	//   ....[3]....
        /*00bc*/ 	.word	0x00000a10


	//   ....[4]....
        /*00c0*/ 	.word	0x00000b10


	//   ....[5]....
        /*00c4*/ 	.word	0x00000c80


	//   ....[6]....
        /*00c8*/ 	.word	0x00000e20


	//   ....[7]....
        /*00cc*/ 	.word	0x00001080


	//   ....[8]....
        /*00d0*/ 	.word	0x00002480


	//   ....[9]....
        /*00d4*/ 	.word	0x00003a20


	//   ....[10]....
        /*00d8*/ 	.word	0x00003ef0


	//   ....[11]....
        /*00dc*/ 	.word	0x00003f20


	//   ....[12]....
        /*00e0*/ 	.word	0x00004b40


	//   ....[13]....
        /*00e4*/ 	.word	0x00004d50


	//----- nvinfo : EIATTR_VRC_CTA_INIT_COUNT
	.align		4
.L_43:
        /*00e8*/ 	.byte	0x02, 0x4a
        /*00ea*/ 	.byte	0x80
	.zero		1


	//----- nvinfo : EIATTR_SYSCALL_OFFSETS
	.align		4
        /*00ec*/ 	.byte	0x04, 0x46
        /*00ee*/ 	.short	(.L_45 - .L_44)


	//   ....[0]....
.L_44:
        /*00f0*/ 	.word	0x00006920


	//   ....[1]....
        /*00f4*/ 	.word	0x00006a10


	//   ....[2]....
        /*00f8*/ 	.word	0x00007240


	//   ....[3]....
        /*00fc*/ 	.word	0x00007c60


	//----- nvinfo : EIATTR_MBARRIER_INSTR_OFFSETS
	.align		4
.L_45:
        /*0100*/ 	.byte	0x04, 0x39
        /*0102*/ 	.short	(.L_47 - .L_46)


	//   ....[0]....
.L_46:
        /*0104*/ 	.word	0x00000670
        /*0108*/ 	.word	0x000000ff
        /*010c*/ 	.word	0x00000000
        /*0110*/ 	.short	0x0100
        /*0112*/ 	.byte	0x04
	.zero		1


	//   ....[1]....
        /*0114*/ 	.word	0x00000680
        /*0118*/ 	.word	0x000000ff
        /*011c*/ 	.word	0x00000080
        /*0120*/ 	.short	0x0100
        /*0122*/ 	.byte	0x04
	.zero		1


	//   ....[2]....
        /*0124*/ 	.word	0x00000690
        /*0128*/ 	.word	0x000000ff
        /*012c*/ 	.word	0x00000008
        /*0130*/ 	.short	0x0100
        /*0132*/ 	.byte	0x04
	.zero		1


	//   ....[3]....
        /*0134*/ 	.word	0x000006a0
        /*0138*/ 	.word	0x000000ff
        /*013c*/ 	.word	0x00000088
        /*0140*/ 	.short	0x0100
        /*0142*/ 	.byte	0x04
	.zero		1


	//   ....[4]....
        /*0144*/ 	.word	0x000006b0
        /*0148*/ 	.word	0x000000ff
        /*014c*/ 	.word	0x00000010
        /*0150*/ 	.short	0x0100
        /*0152*/ 	.byte	0x04
	.zero		1


	//   ....[5]....
        /*0154*/ 	.word	0x000006c0
        /*0158*/ 	.word	0x000000ff
        /*015c*/ 	.word	0x00000090
        /*0160*/ 	.short	0x0100
        /*0162*/ 	.byte	0x04
	.zero		1


	//   ....[6]....
        /*0164*/ 	.word	0x000006d0
        /*0168*/ 	.word	0x000000ff
        /*016c*/ 	.word	0x00000018
        /*0170*/ 	.short	0x0100
        /*0172*/ 	.byte	0x04
	.zero		1


	//   ....[7]....
        /*0174*/ 	.word	0x000006e0
        /*0178*/ 	.word	0x000000ff
        /*017c*/ 	.word	0x00000098
        /*0180*/ 	.short	0x0100
        /*0182*/ 	.byte	0x04
	.zero		1


	//   ....[8]....
        /*0184*/ 	.word	0x000006f0
        /*0188*/ 	.word	0x000000ff
        /*018c*/ 	.word	0x00000020
        /*0190*/ 	.short	0x0100
        /*0192*/ 	.byte	0x04
	.zero		1


	//   ....[9]....
        /*0194*/ 	.word	0x00000700
        /*0198*/ 	.word	0x000000ff
        /*019c*/ 	.word	0x000000a0
        /*01a0*/ 	.short	0x0100
        /*01a2*/ 	.byte	0x04
	.zero		1


	//   ....[10]....
        /*01a4*/ 	.word	0x00000710
        /*01a8*/ 	.word	0x000000ff
        /*01ac*/ 	.word	0x00000028
        /*01b0*/ 	.short	0x0100
        /*01b2*/ 	.byte	0x04
	.zero		1


	//   ....[11]....
        /*01b4*/ 	.word	0x00000720
        /*01b8*/ 	.word	0x000000ff
        /*01bc*/ 	.word	0x000000a8
        /*01c0*/ 	.short	0x0100
        /*01c2*/ 	.byte	0x04
	.zero		1


	//   ....[12]....
        /*01c4*/ 	.word	0x00000730
        /*01c8*/ 	.word	0x000000ff
        /*01cc*/ 	.word	0x00000030
        /*01d0*/ 	.short	0x0100
        /*01d2*/ 	.byte	0x04
	.zero		1


	//   ....[13]....
        /*01d4*/ 	.word	0x00000740
        /*01d8*/ 	.word	0x000000ff
        /*01dc*/ 	.word	0x000000b0
        /*01e0*/ 	.short	0x0100
        /*01e2*/ 	.byte	0x04
	.zero		1


	//   ....[14]....
        /*01e4*/ 	.word	0x00000750
        /*01e8*/ 	.word	0x000000ff
        /*01ec*/ 	.word	0x00000038
        /*01f0*/ 	.short	0x0100
        /*01f2*/ 	.byte	0x04
	.zero		1


	//   ....[15]....
        /*01f4*/ 	.word	0x00000760
        /*01f8*/ 	.word	0x000000ff
        /*01fc*/ 	.word	0x000000b8
        /*0200*/ 	.short	0x0100
        /*0202*/ 	.byte	0x04
	.zero		1


	//   ....[16]....
        /*0204*/ 	.word	0x00000770
        /*0208*/ 	.word	0x000000ff
        /*020c*/ 	.word	0x00000040
        /*0210*/ 	.short	0x0100
        /*0212*/ 	.byte	0x04
	.zero		1


	//   ....[17]....
        /*0214*/ 	.word	0x00000780
        /*0218*/ 	.word	0x000000ff
        /*021c*/ 	.word	0x000000c0
        /*0220*/ 	.short	0x0100
        /*0222*/ 	.byte	0x04
	.zero		1


	//   ....[18]....
        /*0224*/ 	.word	0x00000790
        /*0228*/ 	.word	0x000000ff
        /*022c*/ 	.word	0x00000048
        /*0230*/ 	.short	0x0100
        /*0232*/ 	.byte	0x04
	.zero		1


	//   ....[19]....
        /*0234*/ 	.word	0x000007a0
        /*0238*/ 	.word	0x000000ff
        /*023c*/ 	.word	0x000000c8
        /*0240*/ 	.short	0x0100
        /*0242*/ 	.byte	0x04
	.zero		1


	//   ....[20]....
        /*0244*/ 	.word	0x000007b0
        /*0248*/ 	.word	0x000000ff
        /*024c*/ 	.word	0x00000050
        /*0250*/ 	.short	0x0100
        /*0252*/ 	.byte	0x04
	.zero		1


	//   ....[21]....
        /*0254*/ 	.word	0x000007c0
        /*0258*/ 	.word	0x000000ff
        /*025c*/ 	.word	0x000000d0
        /*0260*/ 	.short	0x0100
        /*0262*/ 	.byte	0x04
	.zero		1


	//   ....[22]....
        /*0264*/ 	.word	0x000007d0
        /*0268*/ 	.word	0x000000ff
        /*026c*/ 	.word	0x00000058
        /*0270*/ 	.short	0x0100
        /*0272*/ 	.byte	0x04
	.zero		1


	//   ....[23]....
        /*0274*/ 	.word	0x000007e0
        /*0278*/ 	.word	0x000000ff
        /*027c*/ 	.word	0x000000d8
        /*0280*/ 	.short	0x0100
        /*0282*/ 	.byte	0x04
	.zero		1


	//   ....[24]....
        /*0284*/ 	.word	0x000007f0
        /*0288*/ 	.word	0x000000ff
        /*028c*/ 	.word	0x00000060
        /*0290*/ 	.short	0x0100
        /*0292*/ 	.byte	0x04
	.zero		1


	//   ....[25]....
        /*0294*/ 	.word	0x00000800
        /*0298*/ 	.word	0x000000ff
        /*029c*/ 	.word	0x000000e0
        /*02a0*/ 	.short	0x0100
        /*02a2*/ 	.byte	0x04
	.zero		1


	//   ....[26]....
        /*02a4*/ 	.word	0x00000810
        /*02a8*/ 	.word	0x000000ff
        /*02ac*/ 	.word	0x00000068
        /*02b0*/ 	.short	0x0100
        /*02b2*/ 	.byte	0x04
	.zero		1


	//   ....[27]....
        /*02b4*/ 	.word	0x00000820
        /*02b8*/ 	.word	0x000000ff
        /*02bc*/ 	.word	0x000000e8
        /*02c0*/ 	.short	0x0100
        /*02c2*/ 	.byte	0x04
	.zero		1


	//   ....[28]....
        /*02c4*/ 	.word	0x00000830
        /*02c8*/ 	.word	0x000000ff
        /*02cc*/ 	.word	0x00000070
        /*02d0*/ 	.short	0x0100
        /*02d2*/ 	.byte	0x04
	.zero		1


	//   ....[29]....
        /*02d4*/ 	.word	0x00000840
        /*02d8*/ 	.word	0x000000ff
        /*02dc*/ 	.word	0x000000f0
        /*02e0*/ 	.short	0x0100
        /*02e2*/ 	.byte	0x04
	.zero		1


	//   ....[30]....
        /*02e4*/ 	.word	0x00000850
        /*02e8*/ 	.word	0x000000ff
        /*02ec*/ 	.word	0x00000078
        /*02f0*/ 	.short	0x0100
        /*02f2*/ 	.byte	0x04
	.zero		1


	//   ....[31]....
        /*02f4*/ 	.word	0x00000860
        /*02f8*/ 	.word	0x000000ff
        /*02fc*/ 	.word	0x000000f8
        /*0300*/ 	.short	0x0100
        /*0302*/ 	.byte	0x04
	.zero		1


	//   ....[32]....
        /*0304*/ 	.word	0x000009a0
        /*0308*/ 	.word	0x000000ff
        /*030c*/ 	.word	0x00000100
        /*0310*/ 	.short	0x0100
        /*0312*/ 	.byte	0x04
	.zero		1


	//   ....[33]....
        /*0314*/ 	.word	0x000009b0
        /*0318*/ 	.word	0x000000ff
        /*031c*/ 	.word	0x00000118
        /*0320*/ 	.short	0x0100
        /*0322*/ 	.byte	0x04
	.zero		1


	//   ....[34]....
        /*0324*/ 	.word	0x000009c0
        /*0328*/ 	.word	0x000000ff
        /*032c*/ 	.word	0x00000108
        /*0330*/ 	.short	0x0100
        /*0332*/ 	.byte	0x04
	.zero		1


	//   ....[35]....
        /*0334*/ 	.word	0x000009d0
        /*0338*/ 	.word	0x000000ff
        /*033c*/ 	.word	0x00000120
        /*0340*/ 	.short	0x0100
        /*0342*/ 	.byte	0x04
	.zero		1


	//   ....[36]....
        /*0344*/ 	.word	0x000009e0
        /*0348*/ 	.word	0x000000ff
        /*034c*/ 	.word	0x00000110
        /*0350*/ 	.short	0x0100
        /*0352*/ 	.byte	0x04
	.zero		1


	//   ....[37]....
        /*0354*/ 	.word	0x000009f0
        /*0358*/ 	.word	0x000000ff
        /*035c*/ 	.word	0x00000128
        /*0360*/ 	.short	0x0100
        /*0362*/ 	.byte	0x04
	.zero		1


	//   ....[38]....
        /*0364*/ 	.word	0x00000ae0
        /*0368*/ 	.word	0x000000ff
        /*036c*/ 	.word	0x00000130
        /*0370*/ 	.short	0x0100
        /*0372*/ 	.byte	0x06
	.zero		1


	//   ....[39]....
        /*0374*/ 	.word	0x00000af0
        /*0378*/ 	.word	0x000000ff
        /*037c*/ 	.word	0x00000138
        /*0380*/ 	.short	0x0100
        /*0382*/ 	.byte	0x06
	.zero		1


	//   ....[40]....
        /*0384*/ 	.word	0x00000c30
        /*0388*/ 	.word	0x000000ff
        /*038c*/ 	.word	0x00000140
        /*0390*/ 	.short	0x0100
        /*0392*/ 	.byte	0x06
	.zero		1


	//   ....[41]....
        /*0394*/ 	.word	0x00000c40
        /*0398*/ 	.word	0x000000ff
        /*039c*/ 	.word	0x00000150
        /*03a0*/ 	.short	0x0100
        /*03a2*/ 	.byte	0x06
	.zero		1


	//   ....[42]....
        /*03a4*/ 	.word	0x00000c50
        /*03a8*/ 	.word	0x000000ff
        /*03ac*/ 	.word	0x00000148
        /*03b0*/ 	.short	0x0100
        /*03b2*/ 	.byte	0x06
	.zero		1


	//   ....[43]....
        /*03b4*/ 	.word	0x00000c60
        /*03b8*/ 	.word	0x000000ff
        /*03bc*/ 	.word	0x00000158
        /*03c0*/ 	.short	0x0100
        /*03c2*/ 	.byte	0x06
	.zero		1


	//   ....[44]....
        /*03c4*/ 	.word	0x00000d90
        /*03c8*/ 	.word	0x000000ff
        /*03cc*/ 	.word	0x00000160
        /*03d0*/ 	.short	0x0100
        /*03d2*/ 	.byte	0x04
	.zero		1


	//   ....[45]....
        /*03d4*/ 	.word	0x00000da0
        /*03d8*/ 	.word	0x000000ff
        /*03dc*/ 	.word	0x00000180
        /*03e0*/ 	.short	0x0100
        /*03e2*/ 	.byte	0x04
	.zero		1


	//   ....[46]....
        /*03e4*/ 	.word	0x00000db0
        /*03e8*/ 	.word	0x000000ff
        /*03ec*/ 	.word	0x00000168
        /*03f0*/ 	.short	0x0100
        /*03f2*/ 	.byte	0x04
	.zero		1


	//   ....[47]....
        /*03f4*/ 	.word	0x00000dc0
        /*03f8*/ 	.word	0x000000ff
        /*03fc*/ 	.word	0x00000188
        /*0400*/ 	.short	0x0100
        /*0402*/ 	.byte	0x04
	.zero		1


	//   ....[48]....
        /*0404*/ 	.word	0x00000dd0
        /*0408*/ 	.word	0x000000ff
        /*040c*/ 	.word	0x00000170
        /*0410*/ 	.short	0x0100
        /*0412*/ 	.byte	0x04
	.zero		1


	//   ....[49]....
        /*0414*/ 	.word	0x00000de0
        /*0418*/ 	.word	0x000000ff
        /*041c*/ 	.word	0x00000190
        /*0420*/ 	.short	0x0100
        /*0422*/ 	.byte	0x04
	.zero		1


	//   ....[50]....
        /*0424*/ 	.word	0x00000df0
        /*0428*/ 	.word	0x000000ff
        /*042c*/ 	.word	0x00000178
        /*0430*/ 	.short	0x0100
        /*0432*/ 	.byte	0x04
	.zero		1


	//   ....[51]....
        /*0434*/ 	.word	0x00000e00
        /*0438*/ 	.word	0x000000ff
        /*043c*/ 	.word	0x00000198
        /*0440*/ 	.short	0x0100
        /*0442*/ 	.byte	0x04
	.zero		1


	//   ....[52]....
        /*0444*/ 	.word	0x00000f00
        /*0448*/ 	.word	0x000000ff
        /*044c*/ 	.word	0x000001a0
        /*0450*/ 	.short	0x0100
        /*0452*/ 	.byte	0x04
	.zero		1


	//   ....[53]....
        /*0454*/ 	.word	0x00000f10
        /*0458*/ 	.word	0x000000ff
        /*045c*/ 	.word	0x000001b0
        /*0460*/ 	.short	0x0100
        /*0462*/ 	.byte	0x04
	.zero		1


	//   ....[54]....
        /*0464*/ 	.word	0x00000f20
        /*0468*/ 	.word	0x000000ff
        /*046c*/ 	.word	0x000001a8
        /*0470*/ 	.short	0x0100
        /*0472*/ 	.byte	0x04
	.zero		1


	//   ....[55]....
        /*0474*/ 	.word	0x00000f30
        /*0478*/ 	.word	0x000000ff
        /*047c*/ 	.word	0x000001b8
        /*0480*/ 	.short	0x0100
        /*0482*/ 	.byte	0x04
	.zero		1


	//   ....[56]....
        /*0484*/ 	.word	0x00001030
        /*0488*/ 	.word	0x000000ff
        /*048c*/ 	.word	0x000001c0
        /*0490*/ 	.short	0x0100
        /*0492*/ 	.byte	0x06
	.zero		1


	//   ....[57]....
        /*0494*/ 	.word	0x00001cc0
        /*0498*/ 	.word	0x00000000
        /*049c*/ 	.word	0x000001b0
        /*04a0*/ 	.short	0x010a
        /*04a2*/ 	.byte	0xff
	.zero		1


	//   ....[58]....
        /*04a4*/ 	.word	0x00001ce0
        /*04a8*/ 	.word	0x00000000
        /*04ac*/ 	.word	0x000001a0
        /*04b0*/ 	.short	0x0101
        /*04b2*/ 	.byte	0xff
	.zero		1


	//   ....[59]....
        /*04b4*/ 	.word	0x00001d90
        /*04b8*/ 	.word	0x000000ff
        /*04bc*/ 	.word	0x00000080
        /*04c0*/ 	.short	0x010a
        /*04c2*/ 	.byte	0x04
	.zero		1


	//   ....[60]....
        /*04c4*/ 	.word	0x00001e60
        /*04c8*/ 	.word	0x000000ff
        /*04cc*/ 	.word	0x00000080
        /*04d0*/ 	.short	0x010a
        /*04d2*/ 	.byte	0x21
	.zero		1


	//   ....[61]....
        /*04d4*/ 	.word	0x00002010
        /*04d8*/ 	.word	0x000000ff
        /*04dc*/ 	.word	0x00000080
        /*04e0*/ 	.short	0x010a
        /*04e2*/ 	.byte	0x05
	.zero		1


	//   ....[62]....
        /*04e4*/ 	.word	0x00002130
        /*04e8*/ 	.word	0x000000ff
        /*04ec*/ 	.word	0x00000138
        /*04f0*/ 	.short	0x0101
        /*04f2*/ 	.byte	0x0d
	.zero		1


	//   ....[63]....
        /*04f4*/ 	.word	0x00002150
        /*04f8*/ 	.word	0x000000ff
        /*04fc*/ 	.word	0x00000080
        /*0500*/ 	.short	0x010a
        /*0502*/ 	.byte	0x04
	.zero		1


	//   ....[64]....
        /*0504*/ 	.word	0x000021d0
        /*0508*/ 	.word	0x000000ff
        /*050c*/ 	.word	0x00000080
        /*0510*/ 	.short	0x010a
        /*0512*/ 	.byte	0x11
	.zero		1


	//   ....[65]....
        /*0514*/ 	.word	0x00002370
        /*0518*/ 	.word	0x000000ff
        /*051c*/ 	.word	0x00000080
        /*0520*/ 	.short	0x010a
        /*0522*/ 	.byte	0x05
	.zero		1


	//   ....[66]....
        /*0524*/ 	.word	0x000024b0
        /*0528*/ 	.word	0x00000003
        /*052c*/ 	.word	0x00000140
        /*0530*/ 	.short	0x010a
        /*0532*/ 	.byte	0xff
	.zero		1


	//   ....[67]....
        /*0534*/ 	.word	0x00002600
        /*0538*/ 	.word	0x00000000
        /*053c*/ 	.word	0x00000000
        /*0540*/ 	.short	0x0101
        /*0542*/ 	.byte	0xff
	.zero		1


	//   ....[68]....
        /*0544*/ 	.word	0x00002bb0
        /*0548*/ 	.word	0x000000ff
        /*054c*/ 	.word	0x00000000
        /*0550*/ 	.short	0x010a
        /*0552*/ 	.byte	0x04
	.zero		1


	//   ....[69]....
        /*0554*/ 	.word	0x00002c40
        /*0558*/ 	.word	0x000000ff
        /*055c*/ 	.word	0x00000000
        /*0560*/ 	.short	0x010a
        /*0562*/ 	.byte	0x05
	.zero		1


	//   ....[70]....
        /*0564*/ 	.word	0x00002cd0
        /*0568*/ 	.word	0x000000ff
        /*056c*/ 	.word	0x00000000
        /*0570*/ 	.short	0x010a
        /*0572*/ 	.byte	0x05
	.zero		1


	//   ....[71]....
        /*0574*/ 	.word	0x00002d60
        /*0578*/ 	.word	0x000000ff
        /*057c*/ 	.word	0x00000000
        /*0580*/ 	.short	0x010a
        /*0582*/ 	.byte	0x05
	.zero		1


	//   ....[72]....
        /*0584*/ 	.word	0x00002df0
        /*0588*/ 	.word	0x000000ff
        /*058c*/ 	.word	0x00000000
        /*0590*/ 	.short	0x010a
        /*0592*/ 	.byte	0x05
	.zero		1


	//   ....[73]....
        /*0594*/ 	.word	0x00002e80
        /*0598*/ 	.word	0x000000ff
        /*059c*/ 	.word	0x00000000
        /*05a0*/ 	.short	0x010a
        /*05a2*/ 	.byte	0x05
	.zero		1


	//   ....[74]....
        /*05a4*/ 	.word	0x00002f10
        /*05a8*/ 	.word	0x000000ff
        /*05ac*/ 	.word	0x00000000
        /*05b0*/ 	.short	0x010a
        /*05b2*/ 	.byte	0x05
	.zero		1


	//   ....[75]....
        /*05b4*/ 	.word	0x00002fa0
        /*05b8*/ 	.word	0x000000ff
        /*05bc*/ 	.word	0x00000000
        /*05c0*/ 	.short	0x010a
        /*05c2*/ 	.byte	0x05
	.zero		1


	//   ....[76]....
        /*05c4*/ 	.word	0x00003030
        /*05c8*/ 	.word	0x000000ff
        /*05cc*/ 	.word	0x00000000
        /*05d0*/ 	.short	0x010a
        /*05d2*/ 	.byte	0x05
	.zero		1


	//   ....[77]....
        /*05d4*/ 	.word	0x000030c0
        /*05d8*/ 	.word	0x000000ff
        /*05dc*/ 	.word	0x00000000
        /*05e0*/ 	.short	0x010a
        /*05e2*/ 	.byte	0x05
	.zero		1


	//   ....[78]....
        /*05e4*/ 	.word	0x00003150
        /*05e8*/ 	.word	0x000000ff
        /*05ec*/ 	.word	0x00000000
        /*05f0*/ 	.short	0x010a
        /*05f2*/ 	.byte	0x05
	.zero		1


	//   ....[79]....
        /*05f4*/ 	.word	0x000031e0
        /*05f8*/ 	.word	0x000000ff
        /*05fc*/ 	.word	0x00000000
        /*0600*/ 	.short	0x010a
        /*0602*/ 	.byte	0x05
	.zero		1


	//   ....[80]....
        /*0604*/ 	.word	0x00003270
        /*0608*/ 	.word	0x000000ff
        /*060c*/ 	.word	0x00000000
        /*0610*/ 	.short	0x010a
        /*0612*/ 	.byte	0x05
	.zero		1


	//   ....[81]....
        /*0614*/ 	.word	0x00003300
        /*0618*/ 	.word	0x000000ff
        /*061c*/ 	.word	0x00000000
        /*0620*/ 	.short	0x010a
        /*0622*/ 	.byte	0x05
	.zero		1


	//   ....[82]....
        /*0624*/ 	.word	0x00003390
        /*0628*/ 	.word	0x000000ff
        /*062c*/ 	.word	0x00000000
        /*0630*/ 	.short	0x010a
        /*0632*/ 	.byte	0x05
	.zero		1


	//   ....[83]....
        /*0634*/ 	.word	0x00003430
        /*0638*/ 	.word	0x00000000
        /*063c*/ 	.word	0x00000000
        /*0640*/ 	.short	0x010a
        /*0642*/ 	.byte	0xff
	.zero		1


	//   ....[84]....
        /*0644*/ 	.word	0x00003570
        /*0648*/ 	.word	0x00000002
        /*064c*/ 	.word	0x000001a0
        /*0650*/ 	.short	0x010a
        /*0652*/ 	.byte	0xff
	.zero		1


	//   ....[85]....
        /*0654*/ 	.word	0x000035d0
        /*0658*/ 	.word	0x00000004
        /*065c*/ 	.word	0x00000000
        /*0660*/ 	.short	0x0101
        /*0662*/ 	.byte	0xff
	.zero		1


	//   ....[86]....
        /*0664*/ 	.word	0x000035f0
        /*0668*/ 	.word	0x000000ff
        /*066c*/ 	.word	0x00000150
        /*0670*/ 	.short	0x010a
        /*0672*/ 	.byte	0x04
	.zero		1


	//   ....[87]....
        /*0674*/ 	.word	0x00003710
        /*0678*/ 	.word	0x00000002
        /*067c*/ 	.word	0x00000140
        /*0680*/ 	.short	0x010a
        /*0682*/ 	.byte	0xff
	.zero		1


	//   ....[88]....
        /*0684*/ 	.word	0x00003820
        /*0688*/ 	.word	0x00000002
        /*068c*/ 	.word	0x00000000
        /*0690*/ 	.short	0x0101
        /*0692*/ 	.byte	0xff
	.zero		1


	//   ....[89]....
        /*0694*/ 	.word	0x000038b0
        /*0698*/ 	.word	0x000000ff
        /*069c*/ 	.word	0x00000150
        /*06a0*/ 	.short	0x0106
        /*06a2*/ 	.byte	0x04
	.zero		1


	//   ....[90]....
        /*06a4*/ 	.word	0x000038d0
        /*06a8*/ 	.word	0x000000ff
        /*06ac*/ 	.word	0x00000150
        /*06b0*/ 	.short	0x010a
        /*06b2*/ 	.byte	0x04
	.zero		1


	//   ....[91]....
        /*06b4*/ 	.word	0x00003960
        /*06b8*/ 	.word	0x000000ff
        /*06bc*/ 	.word	0x00000150
        /*06c0*/ 	.short	0x0106
        /*06c2*/ 	.byte	0x07
	.zero		1


	//   ....[92]....
        /*06c4*/ 	.word	0x000039a0
        /*06c8*/ 	.word	0x00000000
        /*06cc*/ 	.word	0x00000150
        /*06d0*/ 	.short	0x010a
        /*06d2*/ 	.byte	0xff
	.zero		1


	//   ....[93]....
        /*06d4*/ 	.word	0x00003bf0
        /*06d8*/ 	.word	0x000000ff
        /*06dc*/ 	.word	0x00000008
        /*06e0*/ 	.short	0x010a
        /*06e2*/ 	.byte	0x05
	.zero		1


	//   ....[94]....
        /*06e4*/ 	.word	0x00003c10
        /*06e8*/ 	.word	0x000000ff
        /*06ec*/ 	.word	0x00000008
        /*06f0*/ 	.short	0x010a
        /*06f2*/ 	.byte	0x05
	.zero		1


	//   ....[95]....
        /*06f4*/ 	.word	0x00003da0
        /*06f8*/ 	.word	0x000000ff
        /*06fc*/ 	.word	0x00000008
        /*0700*/ 	.short	0x010a
        /*0702*/ 	.byte	0x05
	.zero		1


	//   ....[96]....
        /*0704*/ 	.word	0x00003dc0
        /*0708*/ 	.word	0x000000ff
        /*070c*/ 	.word	0x00000008
        /*0710*/ 	.short	0x010a
        /*0712*/ 	.byte	0x05
	.zero		1


	//   ....[97]....
        /*0714*/ 	.word	0x00003e80
        /*0718*/ 	.word	0x000000ff
        /*071c*/ 	.word	0x00000000
        /*0720*/ 	.short	0x0101
        /*0722*/ 	.byte	0x04
	.zero		1


	//   ....[98]....
        /*0724*/ 	.word	0x000041c0
        /*0728*/ 	.word	0x00000000
        /*072c*/ 	.word	0x00000140
        /*0730*/ 	.short	0x010a
        /*0732*/ 	.byte	0xff
	.zero		1


	//   ....[99]....
        /*0734*/ 	.word	0x00004280
        /*0738*/ 	.word	0x00000000
        /*073c*/ 	.word	0x00000000
        /*0740*/ 	.short	0x0101
        /*0742*/ 	.byte	0xff
	.zero		1


	//   ....[100]....
        /*0744*/ 	.word	0x00004340
        /*0748*/ 	.word	0x000000ff
        /*074c*/ 	.word	0x00000000
        /*0750*/ 	.short	0x010a
        /*0752*/ 	.byte	0x04
	.zero		1


	//   ....[101]....
        /*0754*/ 	.word	0x00004350
        /*0758*/ 	.word	0x000000ff
        /*075c*/ 	.word	0x00000180
        /*0760*/ 	.short	0x010a
        /*0762*/ 	.byte	0x1f
	.zero		1


	//   ....[102]....
        /*0764*/ 	.word	0x00004400
        /*0768*/ 	.word	0x000000ff
        /*076c*/ 	.word	0x00000000
        /*0770*/ 	.short	0x010a
        /*0772*/ 	.byte	0x05
	.zero		1


	//   ....[103]....
        /*0774*/ 	.word	0x00004530
        /*0778*/ 	.word	0x000000ff
        /*077c*/ 	.word	0x00000000
        /*0780*/ 	.short	0x010a
        /*0782*/ 	.byte	0x04
	.zero		1


	//   ....[104]....
        /*0784*/ 	.word	0x00004830
        /*0788*/ 	.word	0x000000ff
        /*078c*/ 	.word	0x00000000
        /*0790*/ 	.short	0x010a
        /*0792*/ 	.byte	0x04
	.zero		1


	//   ....[105]....
        /*0794*/ 	.word	0x000048c0
        /*0798*/ 	.word	0x000000ff
        /*079c*/ 	.word	0x00000000
        /*07a0*/ 	.short	0x010a
        /*07a2*/ 	.byte	0x05
	.zero		1


	//   ....[106]....
        /*07a4*/ 	.word	0x00004950
        /*07a8*/ 	.word	0x000000ff
        /*07ac*/ 	.word	0x00000000
        /*07b0*/ 	.short	0x010a
        /*07b2*/ 	.byte	0x05
	.zero		1


	//   ....[107]....
        /*07b4*/ 	.word	0x000049f0
        /*07b8*/ 	.word	0x00000000
        /*07bc*/ 	.word	0x00000000
        /*07c0*/ 	.short	0x010a
        /*07c2*/ 	.byte	0xff
	.zero		1


	//   ....[108]....
        /*07c4*/ 	.word	0x00004a30
        /*07c8*/ 	.word	0x00000000
        /*07cc*/ 	.word	0x00000000
        /*07d0*/ 	.short	0x010a
        /*07d2*/ 	.byte	0xff
	.zero		1


	//   ....[109]....
        /*07d4*/ 	.word	0x00004aa0
        /*07d8*/ 	.word	0x000000ff
        /*07dc*/ 	.word	0x00000000
        /*07e0*/ 	.short	0x0101
        /*07e2*/ 	.byte	0x04
	.zero		1


	//   ....[110]....
        /*07e4*/ 	.word	0x00004ae0
        /*07e8*/ 	.word	0x000000ff
        /*07ec*/ 	.word	0x000001c0
        /*07f0*/ 	.short	0x010a
        /*07f2*/ 	.byte	0x1a
	.zero		1


	//   ....[111]....
        /*07f4*/ 	.word	0x00004b30
        /*07f8*/ 	.word	0x000000ff
        /*07fc*/ 	.word	0x00000000
        /*0800*/ 	.short	0x0101
        /*0802*/ 	.byte	0x04
	.zero		1


	//   ....[112]....
        /*0804*/ 	.word	0x00004fa0
        /*0808*/ 	.word	0x0000000c
        /*080c*/ 	.word	0x00000140
        /*0810*/ 	.short	0x010a
        /*0812*/ 	.byte	0xff
	.zero		1


	//   ....[113]....
        /*0814*/ 	.word	0x00005110
        /*0818*/ 	.word	0x00000000
        /*081c*/ 	.word	0x00000000
        /*0820*/ 	.short	0x0101
        /*0822*/ 	.byte	0xff
	.zero		1


	//   ....[114]....
        /*0824*/ 	.word	0x00005590
        /*0828*/ 	.word	0x000000ff
        /*082c*/ 	.word	0x00000138
        /*0830*/ 	.short	0x010a
        /*0832*/ 	.byte	0x1d
	.zero		1


	//   ....[115]....
        /*0834*/ 	.word	0x00005750
        /*0838*/ 	.word	0x000000ff
        /*083c*/ 	.word	0x00000118
        /*0840*/ 	.short	0x010a
        /*0842*/ 	.byte	0x04
	.zero		1


	//   ....[116]....
        /*0844*/ 	.word	0x000059a0
        /*0848*/ 	.word	0x000000ff
        /*084c*/ 	.word	0x00000100
        /*0850*/ 	.short	0x010b
        /*0852*/ 	.byte	0x04
	.zero		1


	//   ....[117]....
        /*0854*/ 	.word	0x000059b0
        /*0858*/ 	.word	0x000000ff
        /*085c*/ 	.word	0x00000000
        /*0860*/ 	.short	0x0101
        /*0862*/ 	.byte	0x10
	.zero		1


	//   ....[118]....
        /*0864*/ 	.word	0x000059c0
        /*0868*/ 	.word	0x000000ff
        /*086c*/ 	.word	0x00000118
        /*0870*/ 	.short	0x010a
        /*0872*/ 	.byte	0x05
	.zero		1


	//   ....[119]....
        /*0874*/ 	.word	0x00005c10
        /*0878*/ 	.word	0x000000ff
        /*087c*/ 	.word	0x00000100
        /*0880*/ 	.short	0x010b
        /*0882*/ 	.byte	0x05
	.zero		1


	//   ....[120]....
        /*0884*/ 	.word	0x00005c20
        /*0888*/ 	.word	0x000000ff
        /*088c*/ 	.word	0x00000000
        /*0890*/ 	.short	0x0101
        /*0892*/ 	.byte	0x04
	.zero		1


	//   ....[121]....
        /*0894*/ 	.word	0x00005ce0
        /*0898*/ 	.word	0x000000ff
        /*089c*/ 	.word	0x00000000
        /*08a0*/ 	.short	0x010a
        /*08a2*/ 	.byte	0x04
	.zero		1


	//   ....[122]....
        /*08a4*/ 	.word	0x00005d70
        /*08a8*/ 	.word	0x000000ff
        /*08ac*/ 	.word	0x00000000
        /*08b0*/ 	.short	0x010a
        /*08b2*/ 	.byte	0x05
	.zero		1


	//   ....[123]....
        /*08b4*/ 	.word	0x00005e10
        /*08b8*/ 	.word	0x00000000
        /*08bc*/ 	.word	0x00000000
        /*08c0*/ 	.short	0x010a
        /*08c2*/ 	.byte	0xff
	.zero		1


	//   ....[124]....
        /*08c4*/ 	.word	0x000061b0
        /*08c8*/ 	.word	0x00000003
        /*08cc*/ 	.word	0x00000140
        /*08d0*/ 	.short	0x010a
        /*08d2*/ 	.byte	0xff
	.zero		1


	//   ....[125]....
        /*08d4*/ 	.word	0x00006330
        /*08d8*/ 	.word	0x00000000
        /*08dc*/ 	.word	0x00000000
        /*08e0*/ 	.short	0x0101
        /*08e2*/ 	.byte	0xff
	.zero		1


	//   ....[126]....
        /*08e4*/ 	.word	0x00006ea0
        /*08e8*/ 	.word	0x00000000
        /*08ec*/ 	.word	0x00000100
        /*08f0*/ 	.short	0x010a
        /*08f2*/ 	.byte	0xff
	.zero		1


	//   ....[127]....
        /*08f4*/ 	.word	0x00006f00
        /*08f8*/ 	.word	0x00000049
        /*08fc*/ 	.word	0x00000160
        /*0900*/ 	.short	0x010a
        /*0902*/ 	.byte	0xff
	.zero		1


	//   ....[128]....
        /*0904*/ 	.word	0x00006ff0
        /*0908*/ 	.word	0x00000000
        /*090c*/ 	.word	0x00000100
        /*0910*/ 	.short	0x010a
        /*0912*/ 	.byte	0xff
	.zero		1


	//   ....[129]....
        /*0914*/ 	.word	0x00007120
        /*0918*/ 	.word	0x00000049
        /*091c*/ 	.word	0x00000160
        /*0920*/ 	.short	0x010a
        /*0922*/ 	.byte	0xff
	.zero		1


	//   ....[130]....
        /*0924*/ 	.word	0x000079a0
        /*0928*/ 	.word	0x00000000
        /*092c*/ 	.word	0x00000000
        /*0930*/ 	.short	0x0101
        /*0932*/ 	.byte	0xff
	.zero		1


	//   ....[131]....
        /*0934*/ 	.word	0x000079b0
        /*0938*/ 	.word	0x00000003
        /*093c*/ 	.word	0x00000100
        /*0940*/ 	.short	0x010a
        /*0942*/ 	.byte	0xff
	.zero		1


	//   ....[132]....
        /*0944*/ 	.word	0x00007a80
        /*0948*/ 	.word	0x00000003
        /*094c*/ 	.word	0x00000100
        /*0950*/ 	.short	0x010a
        /*0952*/ 	.byte	0xff
	.zero		1


	//   ....[133]....
        /*0954*/ 	.word	0x00007de0
        /*0958*/ 	.word	0x0000004b
        /*095c*/ 	.word	0x00000000
        /*0960*/ 	.short	0x0101
        /*0962*/ 	.byte	0xff
	.zero		1


	//   ....[134]....
        /*0964*/ 	.word	0x00008480
        /*0968*/ 	.word	0x00000002
        /*096c*/ 	.word	0x00000000
        /*0970*/ 	.short	0x0101
        /*0972*/ 	.byte	0xff
	.zero		1


	//   ....[135]....
        /*0974*/ 	.word	0x00008730
        /*0978*/ 	.word	0x000000ff
        /*097c*/ 	.word	0x00000000
        /*0980*/ 	.short	0x0101
        /*0982*/ 	.byte	0x06
	.zero		1


	//   ....[136]....
        /*0984*/ 	.word	0x00008750
        /*0988*/ 	.word	0x00000000
        /*098c*/ 	.word	0x000001b0
        /*0990*/ 	.short	0x010a
        /*0992*/ 	.byte	0xff
	.zero		1


	//   ....[137]....
        /*0994*/ 	.word	0x000087b0
        /*0998*/ 	.word	0x00000000
        /*099c*/ 	.word	0x00000080
        /*09a0*/ 	.short	0x010a
        /*09a2*/ 	.byte	0xff
	.zero		1


	//   ....[138]....
        /*09a4*/ 	.word	0x00008810
        /*09a8*/ 	.word	0x00000000
        /*09ac*/ 	.word	0x00000080
        /*09b0*/ 	.short	0x010a
        /*09b2*/ 	.byte	0xff
	.zero		1


	//   ....[139]....
        /*09b4*/ 	.word	0x00008860
        /*09b8*/ 	.word	0x00000003
        /*09bc*/ 	.word	0x00000140
        /*09c0*/ 	.short	0x010a
        /*09c2*/ 	.byte	0xff
	.zero		1


	//   ....[140]....
        /*09c4*/ 	.word	0x000088c0
        /*09c8*/ 	.word	0x00000000
        /*09cc*/ 	.word	0x00000000
        /*09d0*/ 	.short	0x010a
        /*09d2*/ 	.byte	0xff
	.zero		1


	//   ....[141]....
        /*09d4*/ 	.word	0x00008920
        /*09d8*/ 	.word	0x00000000
        /*09dc*/ 	.word	0x00000000
        /*09e0*/ 	.short	0x010a
        /*09e2*/ 	.byte	0xff
	.zero		1


	//   ....[142]....
        /*09e4*/ 	.word	0x00008980
        /*09e8*/ 	.word	0x00000000
        /*09ec*/ 	.word	0x00000000
        /*09f0*/ 	.short	0x010a
        /*09f2*/ 	.byte	0xff
	.zero		1


	//   ....[143]....
        /*09f4*/ 	.word	0x000089e0
        /*09f8*/ 	.word	0x00000000
        /*09fc*/ 	.word	0x00000000
        /*0a00*/ 	.short	0x010a
        /*0a02*/ 	.byte	0xff
	.zero		1


	//   ....[144]....
        /*0a04*/ 	.word	0x00008a40
        /*0a08*/ 	.word	0x00000000
        /*0a0c*/ 	.word	0x00000000
        /*0a10*/ 	.short	0x010a
        /*0a12*/ 	.byte	0xff
	.zero		1


	//   ....[145]....
        /*0a14*/ 	.word	0x00008aa0
        /*0a18*/ 	.word	0x00000000
        /*0a1c*/ 	.word	0x00000000
        /*0a20*/ 	.short	0x010a
        /*0a22*/ 	.byte	0xff
	.zero		1


	//   ....[146]....
        /*0a24*/ 	.word	0x00008b00
        /*0a28*/ 	.word	0x00000000
        /*0a2c*/ 	.word	0x00000000
        /*0a30*/ 	.short	0x010a
        /*0a32*/ 	.byte	0xff
	.zero		1


	//   ....[147]....
        /*0a34*/ 	.word	0x00008b60
        /*0a38*/ 	.word	0x00000000
        /*0a3c*/ 	.word	0x00000000
        /*0a40*/ 	.short	0x010a
        /*0a42*/ 	.byte	0xff
	.zero		1


	//   ....[148]....
        /*0a44*/ 	.word	0x00008bc0
        /*0a48*/ 	.word	0x00000000
        /*0a4c*/ 	.word	0x00000000
        /*0a50*/ 	.short	0x010a
        /*0a52*/ 	.byte	0xff
	.zero		1


	//   ....[149]....
        /*0a54*/ 	.word	0x00008c20
        /*0a58*/ 	.word	0x00000000
        /*0a5c*/ 	.word	0x00000000
        /*0a60*/ 	.short	0x010a
        /*0a62*/ 	.byte	0xff
	.zero		1


	//   ....[150]....
        /*0a64*/ 	.word	0x00008c80
        /*0a68*/ 	.word	0x00000000
        /*0a6c*/ 	.word	0x00000000
        /*0a70*/ 	.short	0x010a
        /*0a72*/ 	.byte	0xff
	.zero		1


	//   ....[151]....
        /*0a74*/ 	.word	0x00008ce0
        /*0a78*/ 	.word	0x00000000
        /*0a7c*/ 	.word	0x00000000
        /*0a80*/ 	.short	0x010a
        /*0a82*/ 	.byte	0xff
	.zero		1


	//   ....[152]....
        /*0a84*/ 	.word	0x00008d40
        /*0a88*/ 	.word	0x00000000
        /*0a8c*/ 	.word	0x00000000
        /*0a90*/ 	.short	0x010a
        /*0a92*/ 	.byte	0xff
	.zero		1


	//   ....[153]....
        /*0a94*/ 	.word	0x00008da0
        /*0a98*/ 	.word	0x00000000
        /*0a9c*/ 	.word	0x00000000
        /*0aa0*/ 	.short	0x010a
        /*0aa2*/ 	.byte	0xff
	.zero		1


	//   ....[154]....
        /*0aa4*/ 	.word	0x00008e00
        /*0aa8*/ 	.word	0x00000000
        /*0aac*/ 	.word	0x00000000
        /*0ab0*/ 	.short	0x010a
        /*0ab2*/ 	.byte	0xff
	.zero		1


	//   ....[155]....
        /*0ab4*/ 	.word	0x00008e50
        /*0ab8*/ 	.word	0x00000002
        /*0abc*/ 	.word	0x000001a0
        /*0ac0*/ 	.short	0x010a
        /*0ac2*/ 	.byte	0xff
	.zero		1


	//   ....[156]....
        /*0ac4*/ 	.word	0x00008eb0
        /*0ac8*/ 	.word	0x00000002
        /*0acc*/ 	.word	0x00000150
        /*0ad0*/ 	.short	0x010a
        /*0ad2*/ 	.byte	0xff
	.zero		1


	//   ....[157]....
        /*0ad4*/ 	.word	0x00008f00
        /*0ad8*/ 	.word	0x00000002
        /*0adc*/ 	.word	0x00000140
        /*0ae0*/ 	.short	0x010a
        /*0ae2*/ 	.byte	0xff
	.zero		1


	//   ....[158]....
        /*0ae4*/ 	.word	0x00008f60
        /*0ae8*/ 	.word	0x00000000
        /*0aec*/ 	.word	0x00000150
        /*0af0*/ 	.short	0x010a
        /*0af2*/ 	.byte	0xff
	.zero		1


	//   ....[159]....
        /*0af4*/ 	.word	0x00008fc0
        /*0af8*/ 	.word	0x00000000
        /*0afc*/ 	.word	0x00000008
        /*0b00*/ 	.short	0x010a
        /*0b02*/ 	.byte	0xff
	.zero		1


	//   ....[160]....
        /*0b04*/ 	.word	0x000090b0
        /*0b08*/ 	.word	0x00000000
        /*0b0c*/ 	.word	0x00000008
        /*0b10*/ 	.short	0x010a
        /*0b12*/ 	.byte	0xff
	.zero		1


	//   ....[161]....
        /*0b14*/ 	.word	0x00009100
        /*0b18*/ 	.word	0x00000000
        /*0b1c*/ 	.word	0x00000140
        /*0b20*/ 	.short	0x010a
        /*0b22*/ 	.byte	0xff
	.zero		1


	//   ....[162]....
        /*0b24*/ 	.word	0x00009160
        /*0b28*/ 	.word	0x00000000
        /*0b2c*/ 	.word	0x00000180
        /*0b30*/ 	.short	0x010a
        /*0b32*/ 	.byte	0xff
	.zero		1


	//   ....[163]....
        /*0b34*/ 	.word	0x000091c0
        /*0b38*/ 	.word	0x00000000
        /*0b3c*/ 	.word	0x00000000
        /*0b40*/ 	.short	0x010a
        /*0b42*/ 	.byte	0xff
	.zero		1


	//   ....[164]....
        /*0b44*/ 	.word	0x00009220
        /*0b48*/ 	.word	0x00000000
        /*0b4c*/ 	.word	0x00000000
        /*0b50*/ 	.short	0x010a
        /*0b52*/ 	.byte	0xff
	.zero		1


	//   ....[165]....
        /*0b54*/ 	.word	0x00009280
        /*0b58*/ 	.word	0x00000000
        /*0b5c*/ 	.word	0x00000000
        /*0b60*/ 	.short	0x010a
        /*0b62*/ 	.byte	0xff
	.zero		1


	//   ....[166]....
        /*0b64*/ 	.word	0x000092e0
        /*0b68*/ 	.word	0x00000000
        /*0b6c*/ 	.word	0x00000000
        /*0b70*/ 	.short	0x010a
        /*0b72*/ 	.byte	0xff
	.zero		1


	//   ....[167]....
        /*0b74*/ 	.word	0x00009340
        /*0b78*/ 	.word	0x00000000
        /*0b7c*/ 	.word	0x000001c0
        /*0b80*/ 	.short	0x010a
        /*0b82*/ 	.byte	0xff
	.zero		1


	//   ....[168]....
        /*0b84*/ 	.word	0x00009390
        /*0b88*/ 	.word	0x0000000c
        /*0b8c*/ 	.word	0x00000140
        /*0b90*/ 	.short	0x010a
        /*0b92*/ 	.byte	0xff
	.zero		1


	//   ....[169]....
        /*0b94*/ 	.word	0x000093f0
        /*0b98*/ 	.word	0x00000000
        /*0b9c*/ 	.word	0x00000138
        /*0ba0*/ 	.short	0x010a
        /*0ba2*/ 	.byte	0xff
	.zero		1


	//   ....[170]....
        /*0ba4*/ 	.word	0x00009450
        /*0ba8*/ 	.word	0x00000000
        /*0bac*/ 	.word	0x00000118
        /*0bb0*/ 	.short	0x010a
        /*0bb2*/ 	.byte	0xff
	.zero		1


	//   ....[171]....
        /*0bb4*/ 	.word	0x000094b0
        /*0bb8*/ 	.word	0x00000009
        /*0bbc*/ 	.word	0x00000118
        /*0bc0*/ 	.short	0x010a
        /*0bc2*/ 	.byte	0xff
	.zero		1


	//   ....[172]....
        /*0bc4*/ 	.word	0x00009510
        /*0bc8*/ 	.word	0x00000000
        /*0bcc*/ 	.word	0x00000000
        /*0bd0*/ 	.short	0x010a
        /*0bd2*/ 	.byte	0xff
	.zero		1


	//   ....[173]....
        /*0bd4*/ 	.word	0x00009570
        /*0bd8*/ 	.word	0x00000000
        /*0bdc*/ 	.word	0x00000000
        /*0be0*/ 	.short	0x010a
        /*0be2*/ 	.byte	0xff
	.zero		1


	//   ....[174]....
        /*0be4*/ 	.word	0x000095c0
        /*0be8*/ 	.word	0x00000003
        /*0bec*/ 	.word	0x00000140
        /*0bf0*/ 	.short	0x010a
        /*0bf2*/ 	.byte	0xff
	.zero		1


	//   ....[175]....
        /*0bf4*/ 	.word	0x00009610
        /*0bf8*/ 	.word	0x00000000
        /*0bfc*/ 	.word	0x00000100
        /*0c00*/ 	.short	0x010a
        /*0c02*/ 	.byte	0xff
	.zero		1


	//   ....[176]....
        /*0c04*/ 	.word	0x00009660
        /*0c08*/ 	.word	0x00000049
        /*0c0c*/ 	.word	0x00000160
        /*0c10*/ 	.short	0x010a
        /*0c12*/ 	.byte	0xff
	.zero		1


	//   ....[177]....
        /*0c14*/ 	.word	0x000096b0
        /*0c18*/ 	.word	0x00000003
        /*0c1c*/ 	.word	0x00000100
        /*0c20*/ 	.short	0x010a
        /*0c22*/ 	.byte	0xff
	.zero		1


	//----- nvinfo : EIATTR_NUM_MBARRIERS
	.align		4
.L_47:
        /*0c24*/ 	.byte	0x03, 0x38
        /*0c26*/ 	.short	0x0039


	//----- nvinfo : EIATTR_EXIT_INSTR_OFFSETS
	.align		4
        /*0c28*/ 	.byte	0x04, 0x1c
        /*0c2a*/ 	.short	(.L_49 - .L_48)


	//   ....[0]....
.L_48:
        /*0c2c*/ 	.word	0x00003460


	//   ....[1]....
        /*0c30*/ 	.word	0x00003970


	//   ....[2]....
        /*0c34*/ 	.word	0x000039d0


	//   ....[3]....
        /*0c38*/ 	.word	0x00004d60


	//   ....[4]....
        /*0c3c*/ 	.word	0x00005e40


	//   ....[5]....
        /*0c40*/ 	.word	0x00005e80


	//   ....[6]....
        /*0c44*/ 	.word	0x00008620


	//   ....[7]....
        /*0c48*/ 	.word	0x00008690


	//   ....[8]....
        /*0c4c*/ 	.word	0x000086c0


	//   ....[9]....
        /*0c50*/ 	.word	0x00008740


	//----- nvinfo : EIATTR_MAX_THREADS
	.align		4
.L_49:
        /*0c54*/ 	.byte	0x04, 0x05
        /*0c56*/ 	.short	(.L_51 - .L_50)
.L_50:
        /*0c58*/ 	.word	0x00000100
        /*0c5c*/ 	.word	0x00000001
        /*0c60*/ 	.word	0x00000001


	//----- nvinfo : EIATTR_CRS_STACK_SIZE
	.align		4
.L_51:
        /*0c64*/ 	.byte	0x04, 0x1e
        /*0c66*/ 	.short	(.L_53 - .L_52)
.L_52:
        /*0c68*/ 	.word	0x00000000


	//----- nvinfo : EIATTR_CBANK_PARAM_SIZE
	.align		4
.L_53:
        /*0c6c*/ 	.byte	0x03, 0x19
        /*0c6e*/ 	.short	0x0800


	//----- nvinfo : EIATTR_PARAM_CBANK
	.align		4
        /*0c70*/ 	.byte	0x04, 0x0a
        /*0c72*/ 	.short	(.L_55 - .L_54)
	.align		4
.L_54:
        /*0c74*/ 	.word	index@(.nv.constant0._ZN7cutlass13device_kernelINS_4gemm6kernel13GemmUniversalIN4cute5tupleIJiiiiEEENS1_10collective13CollectiveMmaINS1_35MainloopSm100TmaUmmaWarpSpecializedILi16ELi2ELi4ENS5_IJNS4_1CILi2EEENSA_ILi4EEENSA_ILi1EEEEEEEENS5_IJNSA_ILi128EEENSA_ILi64EEENSA_ILi32EEEEEENS_10tfloat32_tENS5_IJlSD_lEEESK_SL_NS4_8TiledMMAINS4_8MMA_AtomIJNS4_23SM100_MMA_TF32_2x1SM_SSISK_SK_fLi128ELi64ELNS4_4UMMA5MajorE0ELSQ_0ELNSP_7ScaleInE0ELSR_0EEEEEENS4_6LayoutINS5_IJSD_SD_SD_EEENS5_IJNSA_ILi0EEESW_SW_EEEEENS5_IJNS4_10UnderscoreESZ_SZ_EEEEENS4_28SM100_TMA_2SM_LOAD_MULTICASTENS4_14ComposedLayoutINS4_7SwizzleILi3ELi4ELi3EEENS4_18smem_ptr_flag_bitsILi32EEENSU_INS5_IJNSA_ILi8EEESI_EEENS5_IJSI_SD_EEEEEEEvNS4_8identityENS4_18SM100_TMA_2SM_LOADES1C_vS1D_EENS_8epilogue10collective18CollectiveEpilogueINS1G_23Sm100TmaWarpSpecializedILi3ELi2ELi16ELb1ELb0EEEJNS5_IJSH_SH_SI_EEENS5_IJNSU_ISH_SD_EENSU_INS5_IJNSA_ILi16EEESB_EEENS5_IJSD_SI_EEEEEEEESK_SL_SK_SL_NS1G_6fusion15FusionCallbacksIS1K_NS1S_17LinearCombinationISK_fSK_fLNS_15FloatRoundStyleE2EEES1L_S1R_JEEENS4_5SM1004TMEM4LOAD26SM100_TMEM_LOAD_32dp32b16xENS4_13SM90_TMA_LOADENS13_INS14_ILi2ELi4ELi3EEES17_NSU_INS5_IJS18_S1N_EEENS5_IJS1N_SD_EEEEEEENS4_39AutoVectorizingCopyWithAssumedAlignmentILi128EEENS4_14SM90_TMA_STOREES27_S29_S29_EEEvvEEEEvNT_6ParamsE)
        /*0c78*/ 	.short	0x0380
        /*0c7a*/ 	.short	0x0800


	//----- nvinfo : EIATTR_SW_WAR
	.align		4
.L_55:
        /*0c7c*/ 	.byte	0x04, 0x36
        /*0c7e*/ 	.short	(.L_57 - .L_56)
.L_56:
        /*0c80*/ 	.word	0x00000008
.L_57:


//--------------------- .nv.callgraph             --------------------------
	.section	.nv.callgraph,"",@"SHT_CUDA_CALLGRAPH"
	.align	4
	.sectionentsize	8
	.align		4
        /*0000*/ 	.word	0x00000000
	.align		4
        /*0004*/ 	.word	0xffffffff
	.align		4
        /*0008*/ 	.word	index@(_ZN7cutlass13device_kernelINS_4gemm6kernel13GemmUniversalIN4cute5tupleIJiiiiEEENS1_10collective13CollectiveMmaINS1_35MainloopSm100TmaUmmaWarpSpecializedILi16ELi2ELi4ENS5_IJNS4_1CILi2EEENSA_ILi4EEENSA_ILi1EEEEEEEENS5_IJNSA_ILi128EEENSA_ILi64EEENSA_ILi32EEEEEENS_10tfloat32_tENS5_IJlSD_lEEESK_SL_NS4_8TiledMMAINS4_8MMA_AtomIJNS4_23SM100_MMA_TF32_2x1SM_SSISK_SK_fLi128ELi64ELNS4_4UMMA5MajorE0ELSQ_0ELNSP_7ScaleInE0ELSR_0EEEEEENS4_6LayoutINS5_IJSD_SD_SD_EEENS5_IJNSA_ILi0EEESW_SW_EEEEENS5_IJNS4_10UnderscoreESZ_SZ_EEEEENS4_28SM100_TMA_2SM_LOAD_MULTICASTENS4_14ComposedLayoutINS4_7SwizzleILi3ELi4ELi3EEENS4_18smem_ptr_flag_bitsILi32EEENSU_INS5_IJNSA_ILi8EEESI_EEENS5_IJSI_SD_EEEEEEEvNS4_8identityENS4_18SM100_TMA_2SM_LOADES1C_vS1D_EENS_8epilogue10collective18CollectiveEpilogueINS1G_23Sm100TmaWarpSpecializedILi3ELi2ELi16ELb1ELb0EEEJNS5_IJSH_SH_SI_EEENS5_IJNSU_ISH_SD_EENSU_INS5_IJNSA_ILi16EEESB_EEENS5_IJSD_SI_EEEEEEEESK_SL_SK_SL_NS1G_6fusion15FusionCallbacksIS1K_NS1S_17LinearCombinationISK_fSK_fLNS_15FloatRoundStyleE2EEES1L_S1R_JEEENS4_5SM1004TMEM4LOAD26SM100_TMEM_LOAD_32dp32b16xENS4_13SM90_TMA_LOADENS13_INS14_ILi2ELi4ELi3EEES17_NSU_INS5_IJS18_S1N_EEENS5_IJS1N_SD_EEEEEEENS4_39AutoVectorizingCopyWithAssumedAlignmentILi128EEENS4_14SM90_TMA_STOREES27_S29_S29_EEEvvEEEEvNT_6ParamsE)
	.align		4
        /*000c*/ 	.word	index@(__assertfail)
	.align		4
        /*0010*/ 	.word	0x00000000
	.align		4
        /*0014*/ 	.word	0xfffffffe
	.align		4
        /*0018*/ 	.word	0x00000000
	.align		4
        /*001c*/ 	.word	0xfffffffd
	.align		4
        /*0020*/ 	.word	0x00000000
	.align		4
        /*0024*/ 	.word	0xfffffffc


//--------------------- .nv.constant4             --------------------------
	.section	.nv.constant4,"a",@progbits
	.align	8
	.align		8
.nv.constant4:
        /*0000*/ 	.dword	__assertfail
	.align		8
        /*0008*/ 	.dword	__unnamed_1
	.align		8
        /*0010*/ 	.dword	__unnamed_2
	.align		8
        /*0018*/ 	.dword	_ZN40_INTERNAL_24ed050b_4_k_cu_1809d520_358974cuda3std3__45__cpo5beginE
	.align		8
        /*0020*/ 	.dword	_ZN40_INTERNAL_24ed050b_4_k_cu_1809d520_358974cuda3std3__45__cpo3endE
	.align		8
        /*0028*/ 	.dword	_ZN40_INTERNAL_24ed050b_4_k_cu_1809d520_358974cuda3std3__45__cpo6cbeginE
	.align		8
        /*0030*/ 	.dword	_ZN40_INTERNAL_24ed050b_4_k_cu_1809d520_358974cuda3std3__45__cpo4cendE
	.align		8
        /*0038*/ 	.dword	_ZN40_INTERNAL_24ed050b_4_k_cu_1809d520_358974cuda3std3__442_GLOBAL__N__24ed050b_4_k_cu_1809d520_358976ignoreE
	.align		8
        /*0040*/ 	.dword	_ZN40_INTERNAL_24ed050b_4_k_cu_1809d520_358974cuda3std3__419piecewise_constructE
	.align		8
        /*0048*/ 	.dword	_ZN40_INTERNAL_24ed050b_4_k_cu_1809d520_358974cuda3std3__48in_placeE
	.align		8
        /*0050*/ 	.dword	_ZN40_INTERNAL_24ed050b_4_k_cu_1809d520_358974cuda3std6ranges3__45__cpo4swapE
	.align		8
        /*0058*/ 	.dword	_ZN40_INTERNAL_24ed050b_4_k_cu_1809d520_358974cuda3std6ranges3__45__cpo9iter_moveE
	.align		8
        /*0060*/ 	.dword	_ZN40_INTERNAL_24ed050b_4_k_cu_1809d520_358974cute7productE
	.align		8
        /*0068*/ 	.dword	_ZN40_INTERNAL_24ed050b_4_k_cu_1809d520_358974cute1_E
	.align		8
        /*0070*/ 	.dword	$str$25
	.align		8
        /*0078*/ 	.dword	$str$26
	.align		8
        /*0080*/ 	.dword	$str$27
	.align		8
        /*0088*/ 	.dword	$str$28


//--------------------- .text._ZN7cutlass13device_kernelINS_4gemm6kernel13GemmUniversalIN4cute5tupleIJiiiiEEENS1_10collective13CollectiveMmaINS1_35MainloopSm100TmaUmmaWarpSpecializedILi16ELi2ELi4ENS5_IJNS4_1CILi2EEENSA_ILi4EEENSA_ILi1EEEEEEEENS5_IJNSA_ILi128EEENSA_ILi64EEENSA_ILi32EEEEEENS_10tfloat32_tENS5_IJlSD_lEEESK_SL_NS4_8TiledMMAINS4_8MMA_AtomIJNS4_23SM100_MMA_TF32_2x1SM_SSISK_SK_fLi128ELi64ELNS4_4UMMA5MajorE0ELSQ_0ELNSP_7ScaleInE0ELSR_0EEEEEENS4_6LayoutINS5_IJSD_SD_SD_EEENS5_IJNSA_ILi0EEESW_SW_EEEEENS5_IJNS4_10UnderscoreESZ_SZ_EEEEENS4_28SM100_TMA_2SM_LOAD_MULTICASTENS4_14ComposedLayoutINS4_7SwizzleILi3ELi4ELi3EEENS4_18smem_ptr_flag_bitsILi32EEENSU_INS5_IJNSA_ILi8EEESI_EEENS5_IJSI_SD_EEEEEEEvNS4_8identityENS4_18SM100_TMA_2SM_LOADES1C_vS1D_EENS_8epilogue10collective18CollectiveEpilogueINS1G_23Sm100TmaWarpSpecializedILi3ELi2ELi16ELb1ELb0EEEJNS5_IJSH_SH_SI_EEENS5_IJNSU_ISH_SD_EENSU_INS5_IJNSA_ILi16EEESB_EEENS5_IJSD_SI_EEEEEEEESK_SL_SK_SL_NS1G_6fusion15FusionCallbacksIS1K_NS1S_17LinearCombinationISK_fSK_fLNS_15FloatRoundStyleE2EEES1L_S1R_JEEENS4_5SM1004TMEM4LOAD26SM100_TMEM_LOAD_32dp32b16xENS4_13SM90_TMA_LOADENS13_INS14_ILi2ELi4ELi3EEES17_NSU_INS5_IJS18_S1N_EEENS5_IJS1N_SD_EEEEEEENS4_39AutoVectorizingCopyWithAssumedAlignmentILi128EEENS4_14SM90_TMA_STOREES27_S29_S29_EEEvvEEEEvNT_6ParamsE --------------------------
	.section	.text._ZN7cutlass13device_kernelINS_4gemm6kernel13GemmUniversalIN4cute5tupleIJiiiiEEENS1_10collective13CollectiveMmaINS1_35MainloopSm100TmaUmmaWarpSpecializedILi16ELi2ELi4ENS5_IJNS4_1CILi2EEENSA_ILi4EEENSA_ILi1EEEEEEEENS5_IJNSA_ILi128EEENSA_ILi64EEENSA_ILi32EEEEEENS_10tfloat32_tENS5_IJlSD_lEEESK_SL_NS4_8TiledMMAINS4_8MMA_AtomIJNS4_23SM100_MMA_TF32_2x1SM_SSISK_SK_fLi128ELi64ELNS4_4UMMA5MajorE0ELSQ_0ELNSP_7ScaleInE0ELSR_0EEEEEENS4_6LayoutINS5_IJSD_SD_SD_EEENS5_IJNSA_ILi0EEESW_SW_EEEEENS5_IJNS4_10UnderscoreESZ_SZ_EEEEENS4_28SM100_TMA_2SM_LOAD_MULTICASTENS4_14ComposedLayoutINS4_7SwizzleILi3ELi4ELi3EEENS4_18smem_ptr_flag_bitsILi32EEENSU_INS5_IJNSA_ILi8EEESI_EEENS5_IJSI_SD_EEEEEEEvNS4_8identityENS4_18SM100_TMA_2SM_LOADES1C_vS1D_EENS_8epilogue10collective18CollectiveEpilogueINS1G_23Sm100TmaWarpSpecializedILi3ELi2ELi16ELb1ELb0EEEJNS5_IJSH_SH_SI_EEENS5_IJNSU_ISH_SD_EENSU_INS5_IJNSA_ILi16EEESB_EEENS5_IJSD_SI_EEEEEEEESK_SL_SK_SL_NS1G_6fusion15FusionCallbacksIS1K_NS1S_17LinearCombinationISK_fSK_fLNS_15FloatRoundStyleE2EEES1L_S1R_JEEENS4_5SM1004TMEM4LOAD26SM100_TMEM_LOAD_32dp32b16xENS4_13SM90_TMA_LOADENS13_INS14_ILi2ELi4ELi3EEES17_NSU_INS5_IJS18_S1N_EEENS5_IJS1N_SD_EEEEEEENS4_39AutoVectorizingCopyWithAssumedAlignmentILi128EEENS4_14SM90_TMA_STOREES27_S29_S29_EEEvvEEEEvNT_6ParamsE,"ax",@progbits
	.align	128
.text._ZN7cutlass13device_kernelINS_4gemm6kernel13GemmUniversalIN4cute5tupleIJiiiiEEENS1_10collective13CollectiveMmaINS1_35MainloopSm100TmaUmmaWarpSpecializedILi16ELi2ELi4ENS5_IJNS4_1CILi2EEENSA_ILi4EEENSA_ILi1EEEEEEEENS5_IJNSA_ILi128EEENSA_ILi64EEENSA_ILi32EEEEEENS_10tfloat32_tENS5_IJlSD_lEEESK_SL_NS4_8TiledMMAINS4_8MMA_AtomIJNS4_23SM100_MMA_TF32_2x1SM_SSISK_SK_fLi128ELi64ELNS4_4UMMA5MajorE0ELSQ_0ELNSP_7ScaleInE0ELSR_0EEEEEENS4_6LayoutINS5_IJSD_SD_SD_EEENS5_IJNSA_ILi0EEESW_SW_EEEEENS5_IJNS4_10UnderscoreESZ_SZ_EEEEENS4_28SM100_TMA_2SM_LOAD_MULTICASTENS4_14ComposedLayoutINS4_7SwizzleILi3ELi4ELi3EEENS4_18smem_ptr_flag_bitsILi32EEENSU_INS5_IJNSA_ILi8EEESI_EEENS5_IJSI_SD_EEEEEEEvNS4_8identityENS4_18SM100_TMA_2SM_LOADES1C_vS1D_EENS_8epilogue10collective18CollectiveEpilogueINS1G_23Sm100TmaWarpSpecializedILi3ELi2ELi16ELb1ELb0EEEJNS5_IJSH_SH_SI_EEENS5_IJNSU_ISH_SD_EENSU_INS5_IJNSA_ILi16EEESB_EEENS5_IJSD_SI_EEEEEEEESK_SL_SK_SL_NS1G_6fusion15FusionCallbacksIS1K_NS1S_17LinearCombinationISK_fSK_fLNS_15FloatRoundStyleE2EEES1L_S1R_JEEENS4_5SM1004TMEM4LOAD26SM100_TMEM_LOAD_32dp32b16xENS4_13SM90_TMA_LOADENS13_INS14_ILi2ELi4ELi3EEES17_NSU_INS5_IJS18_S1N_EEENS5_IJS1N_SD_EEEEEEENS4_39AutoVectorizingCopyWithAssumedAlignmentILi128EEENS4_14SM90_TMA_STOREES27_S29_S29_EEEvvEEEEvNT_6ParamsE:
        .type           _ZN7cutlass13device_kernelINS_4gemm6kernel13GemmUniversalIN4cute5tupleIJiiiiEEENS1_10collective13CollectiveMmaINS1_35MainloopSm100TmaUmmaWarpSpecializedILi16ELi2ELi4ENS5_IJNS4_1CILi2EEENSA_ILi4EEENSA_ILi1EEEEEEEENS5_IJNSA_ILi128EEENSA_ILi64EEENSA_ILi32EEEEEENS_10tfloat32_tENS5_IJlSD_lEEESK_SL_NS4_8TiledMMAINS4_8MMA_AtomIJNS4_23SM100_MMA_TF32_2x1SM_SSISK_SK_fLi128ELi64ELNS4_4UMMA5MajorE0ELSQ_0ELNSP_7ScaleInE0ELSR_0EEEEEENS4_6LayoutINS5_IJSD_SD_SD_EEENS5_IJNSA_ILi0EEESW_SW_EEEEENS5_IJNS4_10UnderscoreESZ_SZ_EEEEENS4_28SM100_TMA_2SM_LOAD_MULTICASTENS4_14ComposedLayoutINS4_7SwizzleILi3ELi4ELi3EEENS4_18smem_ptr_flag_bitsILi32EEENSU_INS5_IJNSA_ILi8EEESI_EEENS5_IJSI_SD_EEEEEEEvNS4_8identityENS4_18SM100_TMA_2SM_LOADES1C_vS1D_EENS_8epilogue10collective18CollectiveEpilogueINS1G_23Sm100TmaWarpSpecializedILi3ELi2ELi16ELb1ELb0EEEJNS5_IJSH_SH_SI_EEENS5_IJNSU_ISH_SD_EENSU_INS5_IJNSA_ILi16EEESB_EEENS5_IJSD_SI_EEEEEEEESK_SL_SK_SL_NS1G_6fusion15FusionCallbacksIS1K_NS1S_17LinearCombinationISK_fSK_fLNS_15FloatRoundStyleE2EEES1L_S1R_JEEENS4_5SM1004TMEM4LOAD26SM100_TMEM_LOAD_32dp32b16xENS4_13SM90_TMA_LOADENS13_INS14_ILi2ELi4ELi3EEES17_NSU_INS5_IJS18_S1N_EEENS5_IJS1N_SD_EEEEEEENS4_39AutoVectorizingCopyWithAssumedAlignmentILi128EEENS4_14SM90_TMA_STOREES27_S29_S29_EEEvvEEEEvNT_6ParamsE,@function
        .size           _ZN7cutlass13device_kernelINS_4gemm6kernel13GemmUniversalIN4cute5tupleIJiiiiEEENS1_10collective13CollectiveMmaINS1_35MainloopSm100TmaUmmaWarpSpecializedILi16ELi2ELi4ENS5_IJNS4_1CILi2EEENSA_ILi4EEENSA_ILi1EEEEEEEENS5_IJNSA_ILi128EEENSA_ILi64EEENSA_ILi32EEEEEENS_10tfloat32_tENS5_IJlSD_lEEESK_SL_NS4_8TiledMMAINS4_8MMA_AtomIJNS4_23SM100_MMA_TF32_2x1SM_SSISK_SK_fLi128ELi64ELNS4_4UMMA5MajorE0ELSQ_0ELNSP_7ScaleInE0ELSR_0EEEEEENS4_6LayoutINS5_IJSD_SD_SD_EEENS5_IJNSA_ILi0EEESW_SW_EEEEENS5_IJNS4_10UnderscoreESZ_SZ_EEEEENS4_28SM100_TMA_2SM_LOAD_MULTICASTENS4_14ComposedLayoutINS4_7SwizzleILi3ELi4ELi3EEENS4_18smem_ptr_flag_bitsILi32EEENSU_INS5_IJNSA_ILi8EEESI_EEENS5_IJSI_SD_EEEEEEEvNS4_8identityENS4_18SM100_TMA_2SM_LOADES1C_vS1D_EENS_8epilogue10collective18CollectiveEpilogueINS1G_23Sm100TmaWarpSpecializedILi3ELi2ELi16ELb1ELb0EEEJNS5_IJSH_SH_SI_EEENS5_IJNSU_ISH_SD_EENSU_INS5_IJNSA_ILi16EEESB_EEENS5_IJSD_SI_EEEEEEEESK_SL_SK_SL_NS1G_6fusion15FusionCallbacksIS1K_NS1S_17LinearCombinationISK_fSK_fLNS_15FloatRoundStyleE2EEES1L_S1R_JEEENS4_5SM1004TMEM4LOAD26SM100_TMEM_LOAD_32dp32b16xENS4_13SM90_TMA_LOADENS13_INS14_ILi2ELi4ELi3EEES17_NSU_INS5_IJS18_S1N_EEENS5_IJS1N_SD_EEEEEEENS4_39AutoVectorizingCopyWithAssumedAlignmentILi128EEENS4_14SM90_TMA_STOREES27_S29_S29_EEEvvEEEEvNT_6ParamsE,(.L_x_212 - _ZN7cutlass13device_kernelINS_4gemm6kernel13GemmUniversalIN4cute5tupleIJiiiiEEENS1_10collective13CollectiveMmaINS1_35MainloopSm100TmaUmmaWarpSpecializedILi16ELi2ELi4ENS5_IJNS4_1CILi2EEENSA_ILi4EEENSA_ILi1EEEEEEEENS5_IJNSA_ILi128EEENSA_ILi64EEENSA_ILi32EEEEEENS_10tfloat32_tENS5_IJlSD_lEEESK_SL_NS4_8TiledMMAINS4_8MMA_AtomIJNS4_23SM100_MMA_TF32_2x1SM_SSISK_SK_fLi128ELi64ELNS4_4UMMA5MajorE0ELSQ_0ELNSP_7ScaleInE0ELSR_0EEEEEENS4_6LayoutINS5_IJSD_SD_SD_EEENS5_IJNSA_ILi0EEESW_SW_EEEEENS5_IJNS4_10UnderscoreESZ_SZ_EEEEENS4_28SM100_TMA_2SM_LOAD_MULTICASTENS4_14ComposedLayoutINS4_7SwizzleILi3ELi4ELi3EEENS4_18smem_ptr_flag_bitsILi32EEENSU_INS5_IJNSA_ILi8EEESI_EEENS5_IJSI_SD_EEEEEEEvNS4_8identityENS4_18SM100_TMA_2SM_LOADES1C_vS1D_EENS_8epilogue10collective18CollectiveEpilogueINS1G_23Sm100TmaWarpSpecializedILi3ELi2ELi16ELb1ELb0EEEJNS5_IJSH_SH_SI_EEENS5_IJNSU_ISH_SD_EENSU_INS5_IJNSA_ILi16EEESB_EEENS5_IJSD_SI_EEEEEEEESK_SL_SK_SL_NS1G_6fusion15FusionCallbacksIS1K_NS1S_17LinearCombinationISK_fSK_fLNS_15FloatRoundStyleE2EEES1L_S1R_JEEENS4_5SM1004TMEM4LOAD26SM100_TMEM_LOAD_32dp32b16xENS4_13SM90_TMA_LOADENS13_INS14_ILi2ELi4ELi3EEES17_NSU_INS5_IJS18_S1N_EEENS5_IJS1N_SD_EEEEEEENS4_39AutoVectorizingCopyWithAssumedAlignmentILi128EEENS4_14SM90_TMA_STOREES27_S29_S29_EEEvvEEEEvNT_6ParamsE)
        .other          _ZN7cutlass13device_kernelINS_4gemm6kernel13GemmUniversalIN4cute5tupleIJiiiiEEENS1_10collective13CollectiveMmaINS1_35MainloopSm100TmaUmmaWarpSpecializedILi16ELi2ELi4ENS5_IJNS4_1CILi2EEENSA_ILi4EEENSA_ILi1EEEEEEEENS5_IJNSA_ILi128EEENSA_ILi64EEENSA_ILi32EEEEEENS_10tfloat32_tENS5_IJlSD_lEEESK_SL_NS4_8TiledMMAINS4_8MMA_AtomIJNS4_23SM100_MMA_TF32_2x1SM_SSISK_SK_fLi128ELi64ELNS4_4UMMA5MajorE0ELSQ_0ELNSP_7ScaleInE0ELSR_0EEEEEENS4_6LayoutINS5_IJSD_SD_SD_EEENS5_IJNSA_ILi0EEESW_SW_EEEEENS5_IJNS4_10UnderscoreESZ_SZ_EEEEENS4_28SM100_TMA_2SM_LOAD_MULTICASTENS4_14ComposedLayoutINS4_7SwizzleILi3ELi4ELi3EEENS4_18smem_ptr_flag_bitsILi32EEENSU_INS5_IJNSA_ILi8EEESI_EEENS5_IJSI_SD_EEEEEEEvNS4_8identityENS4_18SM100_TMA_2SM_LOADES1C_vS1D_EENS_8epilogue10collective18CollectiveEpilogueINS1G_23Sm100TmaWarpSpecializedILi3ELi2ELi16ELb1ELb0EEEJNS5_IJSH_SH_SI_EEENS5_IJNSU_ISH_SD_EENSU_INS5_IJNSA_ILi16EEESB_EEENS5_IJSD_SI_EEEEEEEESK_SL_SK_SL_NS1G_6fusion15FusionCallbacksIS1K_NS1S_17LinearCombinationISK_fSK_fLNS_15FloatRoundStyleE2EEES1L_S1R_JEEENS4_5SM1004TMEM4LOAD26SM100_TMEM_LOAD_32dp32b16xENS4_13SM90_TMA_LOADENS13_INS14_ILi2ELi4ELi3EEES17_NSU_INS5_IJS18_S1N_EEENS5_IJS1N_SD_EEEEEEENS4_39AutoVectorizingCopyWithAssumedAlignmentILi128EEENS4_14SM90_TMA_STOREES27_S29_S29_EEEvvEEEEvNT_6ParamsE,@"STO_CUDA_ENTRY STV_DEFAULT"
_ZN7cutlass13device_kernelINS_4gemm6kernel13GemmUniversalIN4cute5tupleIJiiiiEEENS1_10collective13CollectiveMmaINS1_35MainloopSm100TmaUmmaWarpSpecializedILi16ELi2ELi4ENS5_IJNS4_1CILi2EEENSA_ILi4EEENSA_ILi1EEEEEEEENS5_IJNSA_ILi128EEENSA_ILi64EEENSA_ILi32EEEEEENS_10tfloat32_tENS5_IJlSD_lEEESK_SL_NS4_8TiledMMAINS4_8MMA_AtomIJNS4_23SM100_MMA_TF32_2x1SM_SSISK_SK_fLi128ELi64ELNS4_4UMMA5MajorE0ELSQ_0ELNSP_7ScaleInE0ELSR_0EEEEEENS4_6LayoutINS5_IJSD_SD_SD_EEENS5_IJNSA_ILi0EEESW_SW_EEEEENS5_IJNS4_10UnderscoreESZ_SZ_EEEEENS4_28SM100_TMA_2SM_LOAD_MULTICASTENS4_14ComposedLayoutINS4_7SwizzleILi3ELi4ELi3EEENS4_18smem_ptr_flag_bitsILi32EEENSU_INS5_IJNSA_ILi8EEESI_EEENS5_IJSI_SD_EEEEEEEvNS4_8identityENS4_18SM100_TMA_2SM_LOADES1C_vS1D_EENS_8epilogue10collective18CollectiveEpilogueINS1G_23Sm100TmaWarpSpecializedILi3ELi2ELi16ELb1ELb0EEEJNS5_IJSH_SH_SI_EEENS5_IJNSU_ISH_SD_EENSU_INS5_IJNSA_ILi16EEESB_EEENS5_IJSD_SI_EEEEEEEESK_SL_SK_SL_NS1G_6fusion15FusionCallbacksIS1K_NS1S_17LinearCombinationISK_fSK_fLNS_15FloatRoundStyleE2EEES1L_S1R_JEEENS4_5SM1004TMEM4LOAD26SM100_TMEM_LOAD_32dp32b16xENS4_13SM90_TMA_LOADENS13_INS14_ILi2ELi4ELi3EEES17_NSU_INS5_IJS18_S1N_EEENS5_IJS1N_SD_EEEEEEENS4_39AutoVectorizingCopyWithAssumedAlignmentILi128EEENS4_14SM90_TMA_STOREES27_S29_S29_EEEvvEEEEvNT_6ParamsE:
[----:B------:R-:W1:Y:S01]  /*0000*/  LDC R1, c[0x0][0x37c] ;  /* 0x0000df00ff017b82 */ /* 0x000e620000000800 */
[----:B------:R-:W2:Y:S01]  /*0010*/  S2R R65, SR_TID.X ;  /* 0x0000000000417919 */ /* 0x000ea20000002100 */
[----:B------:R-:W3:Y:S06]  /*0020*/  LDCU.64 UR8, c[0x0][0x890] ;  /* 0x00011200ff0877ac */ /* 0x000eec0008000a00 */
[----:B------:R-:W4:Y:S01]  /*0030*/  S2UR UR4, SR_CgaCtaId ;  /* 0x00000000000479c3 */ /* 0x000f220000008800 */
[----:B------:R-:W-:Y:S02]  /*0040*/  PRMT R60, RZ, 0x7610, R60 ;  /* 0x00007610ff3c7816 */ /* 0x000fe4000000003c */
[----:B------:R-:W-:-:S02]  /*0050*/  ELECT P0, URZ, PT ;  /* 0x0000000000ff782f */ /* 0x000fc40003800000 */
[----:B---3--:R-:W-:-:S04]  /*0060*/  ISETP.NE.U32.AND P1, PT, RZ, UR8, PT ;  /* 0x00000008ff007c0c */ /* 0x008fc8000bf25070 */
[----:B------:R-:W-:Y:S01]  /*0070*/  ISETP.NE.AND.EX P2, PT, RZ, UR9, PT, P1 ;  /* 0x00000009ff007c0c */ /* 0x000fe2000bf45310 */
[----:B----4-:R-:W-:Y:S02]  /*0080*/  ULOP3.LUT UR46, UR4, 0x1, URZ, 0xc0, !UPT ;  /* 0x00000001042e7892 */ /* 0x010fe4000f8ec0ff */
[----:B------:R-:W-:Y:S01]  /*0090*/  ULOP3.LUT UR45, UR4, 0x1, URZ, 0x3c, !UPT ;  /* 0x00000001042d7892 */ /* 0x000fe2000f8e3cff */
[----:B--2---:R-:W-:-:S05]  /*00a0*/  SHF.R.U32.HI R61, RZ, 0x5, R65 ;  /* 0x00000005ff3d7819 */ /* 0x004fca0000011641 */
[----:B------:R-:W2:Y:S02]  /*00b0*/  SHFL.IDX PT, R0, R61, RZ, 0x1f ;  /* 0x00001fff3d007589 */ /* 0x000ea400000e0000 */
[----:B--2---:R-:W-:Y:S02]  /*00c0*/  R2UR UR22, R0 ;  /* 0x00000000001672ca */ /* 0x004fe400000e0000 */
[----:B-1----:R-:W-:-:S13]  /*00d0*/  @P2 BRA `(.L_x_0) ;  /* 0x0000000000302947 */ /* 0x002fda0003800000 */
[----:B------:R-:W1:Y:S02]  /*00e0*/  LDCU.64 UR4, c[0x0][0x888] ;  /* 0x00011100ff0477ac */ /* 0x000e640008000a00 */
[----:B-1----:R-:W-:-:S04]  /*00f0*/  UISETP.NE.U32.AND UP0, UPT, UR4, URZ, UPT ;  /* 0x000000ff0400728c */ /* 0x002fc8000bf05070 */
[----:B------:R-:W-:-:S09]  /*0100*/  UISETP.NE.AND.EX UP0, UPT, UR5, URZ, UPT, UP0 ;  /* 0x000000ff0500728c */ /* 0x000fd2000bf05300 */
[----:B------:R-:W-:Y:S05]  /*0110*/  BRA.U !UP0, `(.L_x_1) ;  /* 0x0000000108147547 */ /* 0x000fea000b800000 */
[----:B------:R-:W1:Y:S01]  /*0120*/  LDC.64 R2, c[0x0][0x888] ;  /* 0x00022200ff027b82 */ /* 0x000e620000000a00 */
[----:B------:R-:W1:Y:S02]  /*0130*/  LDCU.64 UR4, c[0x0][0x358] ;  /* 0x00006b00ff0477ac */ /* 0x000e640008000a00 */
[----:B-1----:R1:W5:Y:S01]  /*0140*/  LDG.E R27, desc[UR4][R2.64] ;  /* 0x00000004021b7981 */ /* 0x002362000c1e1900 */
[----:B------:R-:W-:Y:S01]  /*0150*/  HFMA2 R60, -RZ, RZ, 0, 5.9604644775390625e-08 ;  /* 0x00000001ff3c7431 */ /* 0x000fe200000001ff */
[----:B------:R-:W-:Y:S05]  /*0160*/  BRA `(.L_x_0) ;  /* 0x00000000000c7947 */ /* 0x000fea0003800000 */
.L_x_1:
[----:B------:R-:W1:Y:S01]  /*0170*/  LDCU UR4, c[0x0][0x880] ;  /* 0x00011000ff0477ac */ /* 0x000e620008000800 */
[----:B------:R-:W-:Y:S01]  /*0180*/  HFMA2 R60, -RZ, RZ, 0, 5.9604644775390625e-08 ;  /* 0x00000001ff3c7431 */ /* 0x000fe200000001ff */
[----:B-1----:R-:W-:-:S07]  /*0190*/  MOV R27, UR4 ;  /* 0x00000004001b7c02 */ /* 0x002fce0008000f00 */
.L_x_0:
[----:B------:R-:W2:Y:S02]  /*01a0*/  LDCU.64 UR4, c[0x0][0x8b0] ;  /* 0x00011600ff0477ac */ /* 0x000ea40008000a00 */
[----:B--2---:R-:W-:-:S04]  /*01b0*/  UISETP.NE.U32.AND UP0, UPT, UR4, URZ, UPT ;  /* 0x000000ff0400728c */ /* 0x004fc8000bf05070 */
[----:B------:R-:W-:-:S09]  /*01c0*/  UISETP.NE.AND.EX UP0, UPT, UR5, URZ, UPT, UP0 ;  /* 0x000000ff0500728c */ /* 0x000fd2000bf05300 */
[----:B------:R-:W-:Y:S05]  /*01d0*/  BRA.U UP0, `(.L_x_2) ;  /* 0x0000000100287547 */ /* 0x000fea000b800000 */
[----:B------:R-:W2:Y:S02]  /*01e0*/  LDCU.64 UR4, c[0x0][0x8a8] ;  /* 0x00011500ff0477ac */ /* 0x000ea40008000a00 */
[----:B--2---:R-:W-:-:S04]  /*01f0*/  UISETP.NE.U32.AND UP0, UPT, UR4, URZ, UPT ;  /* 0x000000ff0400728c */ /* 0x004fc8000bf05070 */
[----:B------:R-:W-:-:S09]  /*0200*/  UISETP.NE.AND.EX UP0, UPT, UR5, URZ, UPT, UP0 ;  /* 0x000000ff0500728c */ /* 0x000fd2000bf05300 */
[----:B------:R-:W-:Y:S05]  /*0210*/  BRA.U !UP0, `(.L_x_3) ;  /* 0x0000000108107547 */ /* 0x000fea000b800000 */
[----:B------:R-:W2:Y:S01]  /*0220*/  LDC.64 R24, c[0x0][0x8a8] ;  /* 0x00022a00ff187b82 */ /* 0x000ea20000000a00 */
[----:B------:R-:W2:Y:S02]  /*0230*/  LDCU.64 UR4, c[0x0][0x358] ;  /* 0x00006b00ff0477ac */ /* 0x000ea40008000a00 */
[----:B--2---:R2:W5:Y:S01]  /*0240*/  LDG.E R24, desc[UR4][R24.64] ;  /* 0x0000000418187981 */ /* 0x004562000c1e1900 */
[----:B------:R-:W-:Y:S05]  /*0250*/  BRA `(.L_x_2) ;  /* 0x0000000000087947 */ /* 0x000fea0003800000 */
.L_x_3:
[----:B------:R-:W2:Y:S02]  /*0260*/  LDCU UR4, c[0x0][0x8a0] ;  /* 0x00011400ff0477ac */ /* 0x000ea40008000800 */
[----:B--2---:R-:W-:Y:S02]  /*0270*/  MOV R24, UR4 ;  /* 0x0000000400187c02 */ /* 0x004fe40008000f00 */
.L_x_2:
[----:B------:R-:W-:Y:S01]  /*0280*/  IMAD.U32 R0, RZ, RZ, UR22 ;  /* 0x00000016ff007e24 */ /* 0x000fe2000f8e00ff */
[----:B------:R-:W-:Y:S04]  /*0290*/  BSSY.RECONVERGENT B0, `(.L_x_4) ;  /* 0x000000c000007945 */ /* 0x000fe80003800200 */
[C---:B------:R-:W-:Y:S02]  /*02a0*/  ISETP.NE.OR P3, PT, R0.reuse, 0x1, !P0 ;  /* 0x000000010000780c */ /* 0x040fe40004765670 */
[----:B------:R-:W-:-:S11]  /*02b0*/  ISETP.NE.OR P2, PT, R0, 0x3, !P0 ;  /* 0x000000030000780c */ /* 0x000fd60004745670 */
[----:B------:R-:W-:Y:S05]  /*02c0*/  @P3 BRA `(.L_x_5) ;  /* 0x0000000000203947 */ /* 0x000fea0003800000 */
[----:B------:R-:W3:Y:S02]  /*02d0*/  LDCU.64 UR4, c[0x0][0x348] ;  /* 0x00006900ff0477ac */ /* 0x000ee40008000a00 */
[----:B---3--:R-:W-:Y:S02]  /*02e0*/  UIADD3 UR6, UP1, UPT, UR4, 0x80, URZ ;  /* 0x0000008004067890 */ /* 0x008fe4000ff3e0ff */
[----:B------:R-:W-:Y:S02]  /*02f0*/  UIADD3 UR4, UP0, UPT, UR4, 0x180, URZ ;  /* 0x0000018004047890 */ /* 0x000fe4000ff1e0ff */
[----:B------:R-:W-:Y:S02]  /*0300*/  UIADD3.X UR7, UPT, UPT, URZ, UR5, URZ, UP1, !UPT ;  /* 0x00000005ff077290 */ /* 0x000fe40008ffe4ff */
[----:B------:R-:W-:-:S07]  /*0310*/  UIADD3.X UR5, UPT, UPT, URZ, UR5, URZ, UP0, !UPT ;  /* 0x00000005ff057290 */ /* 0x000fce00087fe4ff */
[----:B------:R3:W-:Y:S02]  /*0320*/  UTMACCTL.PF [UR6] ;  /* 0x00000000060079b9 */ /* 0x0007e40008040000 */
[----:B------:R3:W-:Y:S02]  /*0330*/  UTMACCTL.PF [UR4] ;  /* 0x00000000040079b9 */ /* 0x0007e40008040000 */
[----:B---3--:R-:W-:Y:S01]  /*0340*/  NOP ;  /* 0x0000000000007918 */ /* 0x008fe20000000000 */
.L_x_5:
[----:B------:R-:W-:Y:S05]  /*0350*/  BSYNC.RECONVERGENT B0 ;  /* 0x0000000000007941 */ /* 0x000fea0003800200 */
.L_x_4:
[----:B------:R-:W-:Y:S04]  /*0360*/  BSSY.RECONVERGENT B0, `(.L_x_6) ;  /* 0x000000a000007945 */ /* 0x000fe80003800200 */
        /* <DEDUP_REMOVED lines=9> */
.L_x_7:
[----:B------:R-:W-:Y:S05]  /*0400*/  BSYNC.RECONVERGENT B0 ;  /* 0x0000000000007941 */ /* 0x000fea0003800200 */
.L_x_6:
[----:B------:R-:W3:Y:S01]  /*0410*/  LDCU.64 UR4, c[0x0][0x888] ;  /* 0x00011100ff0477ac */ /* 0x000ee20008000a00 */
[----:B------:R-:W-:Y:S01]  /*0420*/  ISETP.NE.AND.EX P1, PT, RZ, UR9, PT, P1 ;  /* 0x00000009ff007c0c */ /* 0x000fe2000bf25310 */
[----:B------:R-:W-:Y:S01]  /*0430*/  UPLOP3.LUT UP4, UPT, UPT, UPT, UPT, 0x80, 0x8 ;  /* 0x000000000008789c */ /* 0x000fe20003f8f070 */
[----:B---3--:R-:W-:-:S04]  /*0440*/  ISETP.NE.U32.AND P2, PT, RZ, UR4, PT ;  /* 0x00000004ff007c0c */ /* 0x008fc8000bf45070 */
[----:B------:R-:W-:-:S13]  /*0450*/  ISETP.NE.AND.EX P2, PT, RZ, UR5, PT, P2 ;  /* 0x00000005ff007c0c */ /* 0x000fda000bf45320 */
[----:B------:R-:W-:Y:S05]  /*0460*/  @P2 BRA P1, `(.L_x_8) ;  /* 0x0000000000282947 */ /* 0x000fea0000800000 */
[----:B------:R-:W-:Y:S01]  /*0470*/  UISETP.NE.U32.AND UP0, UPT, UR8, URZ, UPT ;  /* 0x000000ff0800728c */ /* 0x000fe2000bf05070 */
[----:B-----5:R-:W-:Y:S01]  /*0480*/  FSETP.NEU.AND P1, PT, R27, RZ, PT ;  /* 0x000000ff1b00720b */ /* 0x020fe20003f2d000 */
[----:B------:R-:W-:Y:S02]  /*0490*/  UISETP.NE.U32.AND UP2, UPT, UR4, URZ, UPT ;  /* 0x000000ff0400728c */ /* 0x000fe4000bf45070 */
[----:B------:R-:W-:Y:S02]  /*04a0*/  UISETP.NE.AND.EX UP1, UPT, UR9, URZ, UPT, UP0 ;  /* 0x000000ff0900728c */ /* 0x000fe4000bf25300 */
[----:B------:R-:W-:-:S04]  /*04b0*/  UISETP.NE.AND.EX UP0, UPT, UR5, URZ, UPT, UP2 ;  /* 0x000000ff0500728c */ /* 0x000fc8000bf05320 */
[----:B------:R-:W-:-:S04]  /*04c0*/  USEL UR4, URZ, 0xffffffff, UP0 ;  /* 0xffffffffff047887 */ /* 0x000fc80008000000 */
[----:B------:R-:W-:Y:S01]  /*04d0*/  VOTEU.ANY UP0, P1 ;  /* 0x0000000000ff7886 */ /* 0x000fe20000800100 */
[----:B------:R-:W-:-:S04]  /*04e0*/  @!UP1 USEL UR4, URZ, 0xffffffff, UP0 ;  /* 0xffffffffff049887 */ /* 0x000fc80008000000 */
[----:B------:R-:W-:-:S04]  /*04f0*/  ULOP3.LUT UR4, UR4, 0x1, URZ, 0xc0, !UPT ;  /* 0x0000000104047892 */ /* 0x000fc8000f8ec0ff */
[----:B------:R-:W-:-:S11]  /*0500*/  UISETP.NE.U32.AND UP4, UPT, UR4, 0x1, UPT ;  /* 0x000000010400788c */ /* 0x000fd6000bf85070 */
.L_x_8:
[----:B------:R-:W3:Y:S01]  /*0510*/  SHFL.IDX PT, R0, R61, RZ, 0x1f ;  /* 0x00001fff3d007589 */ /* 0x000ee200000e0000 */
[----:B------:R-:W-:-:S04]  /*0520*/  UISETP.NE.AND UP0, UPT, UR22, 0x2, UPT ;  /* 0x000000021600788c */ /* 0x000fc8000bf05270 */
[----:B------:R-:W-:Y:S02]  /*0530*/  UISETP.EQ.AND UP1, UPT, UR46, URZ, !UP0 ;  /* 0x000000ff2e00728c */ /* 0x000fe4000c722270 */
[----:B------:R-:W-:-:S04]  /*0540*/  USEL UR43, URZ, 0x1, UP0 ;  /* 0x00000001ff2b7887 */ /* 0x000fc80008000000 */
[----:B------:R-:W-:Y:S02]  /*0550*/  PLOP3.LUT P3, PT, P0, PT, UP1, 0x80, 0x8 ;  /* 0x000000000008781c */ /* 0x000fe4000076f018 */
[----:B---3--:R-:W-:-:S13]  /*0560*/  ISETP.NE.AND P1, PT, R0, RZ, PT ;  /* 0x000000ff0000720c */ /* 0x008fda0003f25270 */
[----:B------:R-:W-:Y:S05]  /*0570*/  @P1 BRA `(.L_x_9) ;  /* 0x0000000000c41947 */ /* 0x000fea0003800000 */
[----:B------:R-:W-:Y:S01]  /*0580*/  ELECT P1, URZ, PT ;  /* 0x0000000000ff782f */ /* 0x000fe20003820000 */
[----:B------:R-:W-:-:S12]  /*0590*/  BSSY.RECONVERGENT B0, `(.L_x_9) ;  /* 0x000002f000007945 */ /* 0x000fd80003800200 */
[----:B------:R-:W-:Y:S05]  /*05a0*/  @!P1 BRA `(.L_x_10) ;  /* 0x0000000000b49947 */ /* 0x000fea0003800000 */
[----:B------:R-:W3:Y:S01]  /*05b0*/  S2UR UR5, SR_CgaCtaId ;  /* 0x00000000000579c3 */ /* 0x000ee20000008800 */
[----:B------:R-:W-:Y:S01]  /*05c0*/  UMOV UR4, 0x400 ;  /* 0x0000040000047882 */ /* 0x000fe20000000000 */
[----:B------:R-:W-:Y:S01]  /*05d0*/  UMOV UR8, 0x1 ;  /* 0x0000000100087882 */ /* 0x000fe20000000000 */
[----:B------:R-:W-:Y:S01]  /*05e0*/  UMOV UR6, 0x4 ;  /* 0x0000000400067882 */ /* 0x000fe20000000000 */
[----:B------:R-:W-:-:S04]  /*05f0*/  UIADD3 UR8, UPT, UPT, -UR8, 0x100000, URZ ;  /* 0x0010000008087890 */ /* 0x000fc8000fffe1ff */
[----:B------:R-:W-:Y:S02]  /*0600*/  USHF.L.U32 UR9, UR8, 0xb, URZ ;  /* 0x0000000b08097899 */ /* 0x000fe400080006ff */
[----:B------:R-:W-:Y:S02]  /*0610*/  USHF.L.U32 UR8, UR8, 0x1, URZ ;  /* 0x0000000108087899 */ /* 0x000fe400080006ff */
[----:B------:R-:W-:-:S04]  /*0620*/  UIADD3 UR6, UPT, UPT, -UR6, 0x100000, URZ ;  /* 0x0010000006067890 */ /* 0x000fc8000fffe1ff */
[----:B------:R-:W-:Y:S02]  /*0630*/  USHF.L.U32 UR7, UR6, 0xb, URZ ;  /* 0x0000000b06077899 */ /* 0x000fe400080006ff */
[----:B------:R-:W-:Y:S02]  /*0640*/  USHF.L.U32 UR6, UR6, 0x1, URZ ;  /* 0x0000000106067899 */ /* 0x000fe400080006ff */
[----:B---3--:R-:W-:Y:S01]  /*0650*/  ULEA UR4, UR5, UR4, 0x18 ;  /* 0x0000000405047291 */ /* 0x008fe2000f8ec0ff */
[----:B------:R-:W3:Y:S11]  /*0660*/  FENCE.VIEW.ASYNC.S ;  /* 0x00000000000073c6 */ /* 0x000ef60000000000 */
[----:B---3--:R3:W4:Y:S01]  /*0670*/  SYNCS.EXCH.64 URZ, [UR4], UR8 ;  /* 0x0000000804ff75b2 */ /* 0x0087220008000100 */
[----:B------:R3:W1:Y:S01]  /*0680*/  SYNCS.EXCH.64 URZ, [UR4+0x80], UR6 ;  /* 0x0000800604ff75b2 */ /* 0x0006620008000100 */
        /* <DEDUP_REMOVED lines=29> */
[----:B------:R3:W1:Y:S02]  /*0860*/  SYNCS.EXCH.64 URZ, [UR4+0xf8], UR6 ;  /* 0x0000f80604ff75b2 */ /* 0x0006640008000100 */
[----:B---34-:R-:W-:Y:S01]  /*0870*/  NOP ;  /* 0x0000000000007918 */ /* 0x018fe20000000000 */
.L_x_10:
[----:B------:R-:W-:Y:S05]  /*0880*/  BSYNC.RECONVERGENT B0 ;  /* 0x0000000000007941 */ /* 0x000fea0003800200 */
.L_x_9:
[----:B------:R-:W3:Y:S01]  /*0890*/  SHFL.IDX PT, R0, R61, RZ, 0x1f ;  /* 0x00001fff3d007589 */ /* 0x000ee200000e0000 */
[----:B------:R-:W-:Y:S01]  /*08a0*/  NOP ;  /* 0x0000000000007918 */ /* 0x000fe20000000000 */
[----:B---3--:R-:W-:-:S13]  /*08b0*/  ISETP.NE.AND P1, PT, R0, 0x1, PT ;  /* 0x000000010000780c */ /* 0x008fda0003f25270 */
[----:B------:R-:W-:Y:S05]  /*08c0*/  @P1 BRA `(.L_x_11) ;  /* 0x0000000000501947 */ /* 0x000fea0003800000 */
        /* <DEDUP_REMOVED lines=9> */
[----:B------:R-:W-:Y:S01]  /*0960*/  USHF.L.U32 UR6, UR6, 0x1, URZ ;  /* 0x0000000106067899 */ /* 0x000fe200080006ff */
[----:B------:R-:W-:Y:S01]  /*0970*/  ELECT P1, URZ, PT ;  /* 0x0000000000ff782f */ /* 0x000fe20003820000 */
[----:B---3--:R-:W-:Y:S01]  /*0980*/  ULEA UR4, UR5, UR4, 0x18 ;  /* 0x0000000405047291 */ /* 0x008fe2000f8ec0ff */
[----:B------:R-:W3:Y:S11]  /*0990*/  FENCE.VIEW.ASYNC.S ;  /* 0x00000000000073c6 */ /* 0x000ef60000000000 */
[----:B---3--:R3:W4:Y:S01]  /*09a0*/  SYNCS.EXCH.64 URZ, [UR4+0x100], UR8 ;  /* 0x0001000804ff75b2 */ /* 0x0087220008000100 */
[----:B------:R3:W1:Y:S01]  /*09b0*/  SYNCS.EXCH.64 URZ, [UR4+0x118], UR6 ;  /* 0x0001180604ff75b2 */ /* 0x0006620008000100 */
[----:B------:R3:W1:Y:S01]  /*09c0*/  SYNCS.EXCH.64 URZ, [UR4+0x108], UR8 ;  /* 0x0001080804ff75b2 */ /* 0x0006620008000100 */
[----:B------:R3:W1:Y:S01]  /*09d0*/  SYNCS.EXCH.64 URZ, [UR4+0x120], UR6 ;  /* 0x0001200604ff75b2 */ /* 0x0006620008000100 */
[----:B------:R3:W1:Y:S01]  /*09e0*/  SYNCS.EXCH.64 URZ, [UR4+0x110], UR8 ;  /* 0x0001100804ff75b2 */ /* 0x0006620008000100 */
[----:B------:R3:W1:Y:S01]  /*09f0*/  SYNCS.EXCH.64 URZ, [UR4+0x128], UR6 ;  /* 0x0001280604ff75b2 */ /* 0x0006620008000100 */
[----:B------:R-:W-:Y:S01]  /*0a00*/  NOP ;  /* 0x0000000000007918 */ /* 0x000fe20000000000 */
.L_x_11:
[----:B------:R-:W2:Y:S01]  /*0a10*/  SHFL.IDX PT, R0, R61, RZ, 0x1f ;  /* 0x00001fff3d007589 */ /* 0x000ea200000e0000 */
[----:B------:R-:W-:Y:S01]  /*0a20*/  NOP ;  /* 0x0000000000007918 */ /* 0x000fe20000000000 */
[----:B--2---:R-:W-:-:S13]  /*0a30*/  ISETP.NE.AND P1, PT, R0, 0x3, PT ;  /* 0x000000030000780c */ /* 0x004fda0003f25270 */
[----:B------:R-:W-:Y:S05]  /*0a40*/  @P1 BRA `(.L_x_12) ;  /* 0x0000000000301947 */ /* 0x000fea0003800000 */
[----:B---3--:R-:W2:Y:S01]  /*0a50*/  S2UR UR6, SR_CgaCtaId ;  /* 0x00000000000679c3 */ /* 0x008ea20000008800 */
[----:B------:R-:W-:Y:S01]  /*0a60*/  UMOV UR4, 0x400 ;  /* 0x0000040000047882 */ /* 0x000fe20000000000 */
[----:B------:R-:W-:Y:S01]  /*0a70*/  UMOV UR5, 0x20 ;  /* 0x0000002000057882 */ /* 0x000fe20000000000 */
[----:B------:R-:W-:Y:S01]  /*0a80*/  ELECT P1, URZ, PT ;  /* 0x0000000000ff782f */ /* 0x000fe20003820000 */
[----:B--2---:R-:W-:Y:S02]  /*0a90*/  ULEA UR6, UR6, UR4, 0x18 ;  /* 0x0000000406067291 */ /* 0x004fe4000f8ec0ff */
[----:B------:R-:W-:-:S04]  /*0aa0*/  UIADD3 UR4, UPT, UPT, -UR5, 0x100000, URZ ;  /* 0x0010000005047890 */ /* 0x000fc8000fffe1ff */
[----:B------:R-:W-:Y:S02]  /*0ab0*/  USHF.L.U32 UR5, UR4, 0xb, URZ ;  /* 0x0000000b04057899 */ /* 0x000fe400080006ff */
[----:B------:R-:W-:Y:S01]  /*0ac0*/  USHF.L.U32 UR4, UR4, 0x1, URZ ;  /* 0x0000000104047899 */ /* 0x000fe200080006ff */
[----:B------:R-:W2:Y:S11]  /*0ad0*/  FENCE.VIEW.ASYNC.S ;  /* 0x00000000000073c6 */ /* 0x000eb60000000000 */
[----:B--2---:R2:W3:Y:S01]  /*0ae0*/  SYNCS.EXCH.64 URZ, [UR6+0x130], UR4 ;  /* 0x0001300406ff75b2 */ /* 0x0044e20008000100 */
[----:B------:R2:W1:Y:S01]  /*0af0*/  SYNCS.EXCH.64 URZ, [UR6+0x138], UR4 ;  /* 0x0001380406ff75b2 */ /* 0x0004620008000100 */
[----:B------:R-:W-:Y:S01]  /*0b00*/  NOP ;  /* 0x0000000000007918 */ /* 0x000fe20000000000 */
.L_x_12:
[----:B------:R-:W4:Y:S01]  /*0b10*/  SHFL.IDX PT, R0, R61, RZ, 0x1f ;  /* 0x00001fff3d007589 */ /* 0x000f2200000e0000 */
[----:B------:R-:W-:Y:S01]  /*0b20*/  NOP ;  /* 0x0000000000007918 */ /* 0x000fe20000000000 */
[----:B----4-:R-:W-:-:S13]  /*0b30*/  ISETP.NE.AND P1, PT, R0, 0x4, PT ;  /* 0x000000040000780c */ /* 0x010fda0003f25270 */
[----:B------:R-:W-:Y:S05]  /*0b40*/  @P1 BRA `(.L_x_13) ;  /* 0x00000000004c1947 */ /* 0x000fea0003800000 */
[----:B--2---:R-:W2:Y:S01]  /*0b50*/  S2UR UR5, SR_CgaCtaId ;  /* 0x00000000000579c3 */ /* 0x004ea20000008800 */
[----:B---3--:R-:W-:Y:S01]  /*0b60*/  UMOV UR4, 0x720 ;  /* 0x0000072000047882 */ /* 0x008fe20000000000 */
[----:B------:R-:W-:Y:S01]  /*0b70*/  UMOV UR6, 0x400 ;  /* 0x0000040000067882 */ /* 0x000fe20000000000 */
[----:B------:R-:W-:Y:S01]  /*0b80*/  USEL UR4, UR4, 0x620, UP4 ;  /* 0x0000062004047887 */ /* 0x000fe2000a000000 */
[----:B------:R-:W-:Y:S01]  /*0b90*/  UMOV UR8, 0x1 ;  /* 0x0000000100087882 */ /* 0x000fe20000000000 */
[----:B------:R-:W-:Y:S01]  /*0ba0*/  ELECT P1, URZ, PT ;  /* 0x0000000000ff782f */ /* 0x000fe20003820000 */
[----:B------:R-:W-:-:S04]  /*0bb0*/  UIADD3 UR8, UPT, UPT, -UR8, 0x100000, URZ ;  /* 0x0010000008087890 */ /* 0x000fc8000fffe1ff */
[----:B------:R-:W-:Y:S02]  /*0bc0*/  USHF.L.U32 UR9, UR8, 0xb, URZ ;  /* 0x0000000b08097899 */ /* 0x000fe400080006ff */
[----:B------:R-:W-:Y:S02]  /*0bd0*/  USHF.L.U32 UR8, UR8, 0x1, URZ ;  /* 0x0000000108087899 */ /* 0x000fe400080006ff */
[----:B--2---:R-:W-:Y:S02]  /*0be0*/  ULEA UR6, UR5, UR6, 0x18 ;  /* 0x0000000605067291 */ /* 0x004fe4000f8ec0ff */
[----:B------:R-:W-:-:S04]  /*0bf0*/  UIADD3 UR4, UPT, UPT, -UR4, 0x100000, URZ ;  /* 0x0010000004047890 */ /* 0x000fc8000fffe1ff */
[----:B------:R-:W-:Y:S02]  /*0c00*/  USHF.L.U32 UR5, UR4, 0xb, URZ ;  /* 0x0000000b04057899 */ /* 0x000fe400080006ff */
[----:B------:R-:W-:Y:S01]  /*0c10*/  USHF.L.U32 UR4, UR4, 0x1, URZ ;  /* 0x0000000104047899 */ /* 0x000fe200080006ff */
[----:B------:R-:W2:Y:S03]  /*0c20*/  FENCE.VIEW.ASYNC.S ;  /* 0x00000000000073c6 */ /* 0x000ea60000000000 */
[----:B--2---:R4:W2:Y:S08]  /*0c30*/  SYNCS.EXCH.64 URZ, [UR6+0x140], UR8 ;  /* 0x0001400806ff75b2 */ /* 0x0048b00008000100 */
[----:B------:R4:W3:Y:S01]  /*0c40*/  SYNCS.EXCH.64 URZ, [UR6+0x150], UR4 ;  /* 0x0001500406ff75b2 */ /* 0x0008e20008000100 */
[----:B------:R4:W1:Y:S01]  /*0c50*/  SYNCS.EXCH.64 URZ, [UR6+0x148], UR8 ;  /* 0x0001480806ff75b2 */ /* 0x0008620008000100 */
[----:B------:R4:W1:Y:S02]  /*0c60*/  SYNCS.EXCH.64 URZ, [UR6+0x158], UR4 ;  /* 0x0001580406ff75b2 */ /* 0x0008640008000100 */
[----:B----4-:R-:W-:Y:S01]  /*0c70*/  NOP ;  /* 0x0000000000007918 */ /* 0x010fe20000000000 */
.L_x_13:
[----:B------:R-:W4:Y:S01]  /*0c80*/  SHFL.IDX PT, R0, R61, RZ, 0x1f ;  /* 0x00001fff3d007589 */ /* 0x000f2200000e0000 */
[----:B------:R-:W-:Y:S01]  /*0c90*/  NOP ;  /* 0x0000000000007918 */ /* 0x000fe20000000000 */
[----:B----4-:R-:W-:-:S13]  /*0ca0*/  ISETP.NE.AND P1, PT, R0, 0x5, PT ;  /* 0x000000050000780c */ /* 0x010fda0003f25270 */
[----:B------:R-:W-:Y:S05]  /*0cb0*/  @P1 BRA `(.L_x_14) ;  /* 0x0000000000581947 */ /* 0x000fea0003800000 */
[----:B--2---:R-:W2:Y:S01]  /*0cc0*/  S2UR UR5, SR_CgaCtaId ;  /* 0x00000000000579c3 */ /* 0x004ea20000008800 */
[----:B---3--:R-:W-:Y:S01]  /*0cd0*/  UMOV UR4, 0x400 ;  /* 0x0000040000047882 */ /* 0x008fe20000000000 */
        /* <DEDUP_REMOVED lines=9> */
[----:B--2---:R-:W-:Y:S01]  /*0d70*/  ULEA UR4, UR5, UR4, 0x18 ;  /* 0x0000000405047291 */ /* 0x004fe2000f8ec0ff */
[----:B------:R-:W2:Y:S11]  /*0d80*/  FENCE.VIEW.ASYNC.S ;  /* 0x00000000000073c6 */ /* 0x000eb60000000000 */
[----:B--2---:R4:W2:Y:S01]  /*0d90*/  SYNCS.EXCH.64 URZ, [UR4+0x160], UR6 ;  /* 0x0001600604ff75b2 */ /* 0x0048a20008000100 */
[----:B------:R4:W3:Y:S01]  /*0da0*/  SYNCS.EXCH.64 URZ, [UR4+0x180], UR8 ;  /* 0x0001800804ff75b2 */ /* 0x0008e20008000100 */
[----:B------:R4:W1:Y:S01]  /*0db0*/  SYNCS.EXCH.64 URZ, [UR4+0x168], UR6 ;  /* 0x0001680604ff75b2 */ /* 0x0008620008000100 */
[----:B------:R4:W1:Y:S01]  /*0dc0*/  SYNCS.EXCH.64 URZ, [UR4+0x188], UR8 ;  /* 0x0001880804ff75b2 */ /* 0x0008620008000100 */
[----:B------:R4:W1:Y:S01]  /*0dd0*/  SYNCS.EXCH.64 URZ, [UR4+0x170], UR6 ;  /* 0x0001700604ff75b2 */ /* 0x0008620008000100 */
[----:B------:R4:W1:Y:S01]  /*0de0*/  SYNCS.EXCH.64 URZ, [UR4+0x190], UR8 ;  /* 0x0001900804ff75b2 */ /* 0x0008620008000100 */
[----:B------:R4:W1:Y:S01]  /*0df0*/  SYNCS.EXCH.64 URZ, [UR4+0x178], UR6 ;  /* 0x0001780604ff75b2 */ /* 0x0008620008000100 */
[----:B------:R4:W1:Y:S02]  /*0e00*/  SYNCS.EXCH.64 URZ, [UR4+0x198], UR8 ;  /* 0x0001980804ff75b2 */ /* 0x0008640008000100 */
[----:B----4-:R-:W-:Y:S01]  /*0e10*/  NOP ;  /* 0x0000000000007918 */ /* 0x010fe20000000000 */
.L_x_14:
[----:B------:R-:W4:Y:S01]  /*0e20*/  SHFL.IDX PT, R0, R61, RZ, 0x1f ;  /* 0x00001fff3d007589 */ /* 0x000f2200000e0000 */
[----:B------:R-:W-:Y:S01]  /*0e30*/  ISETP.NE.OR P0, PT, RZ, UR22, !P0 ;  /* 0x00000016ff007c0c */ /* 0x000fe2000c705670 */
[----:B------:R-:W-:Y:S01]  /*0e40*/  NOP ;  /* 0x0000000000007918 */ /* 0x000fe20000000000 */
[----:B----4-:R-:W-:-:S13]  /*0e50*/  ISETP.NE.AND P1, PT, R0, 0x3, PT ;  /* 0x000000030000780c */ /* 0x010fda0003f25270 */
[----:B------:R-:W-:Y:S05]  /*0e60*/  @P1 BRA `(.L_x_15) ;  /* 0x0000000000381947 */ /* 0x000fea0003800000 */
[----:B--2---:R-:W2:Y:S01]  /*0e70*/  S2UR UR5, SR_CgaCtaId ;  /* 0x00000000000579c3 */ /* 0x004ea20000008800 */
[----:B---3--:R-:W-:Y:S01]  /*0e80*/  UMOV UR4, 0x400 ;  /* 0x0000040000047882 */ /* 0x008fe20000000000 */
[----:B------:R-:W-:Y:S01]  /*0e90*/  UMOV UR6, 0x20 ;  /* 0x0000002000067882 */ /* 0x000fe20000000000 */
[----:B------:R-:W-:Y:S01]  /*0ea0*/  ELECT P1, URZ, PT ;  /* 0x0000000000ff782f */ /* 0x000fe20003820000 */
[----:B------:R-:W-:-:S04]  /*0eb0*/  UIADD3 UR6, UPT, UPT, -UR6, 0x100000, URZ ;  /* 0x0010000006067890 */ /* 0x000fc8000fffe1ff */
[----:B------:R-:W-:Y:S02]  /*0ec0*/  USHF.L.U32 UR7, UR6, 0xb, URZ ;  /* 0x0000000b06077899 */ /* 0x000fe400080006ff */
[----:B------:R-:W-:Y:S02]  /*0ed0*/  USHF.L.U32 UR6, UR6, 0x1, URZ ;  /* 0x0000000106067899 */ /* 0x000fe400080006ff */
[----:B--2---:R-:W-:Y:S01]  /*0ee0*/  ULEA UR4, UR5, UR4, 0x18 ;  /* 0x0000000405047291 */ /* 0x004fe2000f8ec0ff */
[----:B------:R-:W2:Y:S11]  /*0ef0*/  FENCE.VIEW.ASYNC.S ;  /* 0x00000000000073c6 */ /* 0x000eb60000000000 */
[----:B--2---:R4:W2:Y:S01]  /*0f00*/  SYNCS.EXCH.64 URZ, [UR4+0x1a0], UR6 ;  /* 0x0001a00604ff75b2 */ /* 0x0048a20008000100 */
[----:B------:R4:W3:Y:S01]  /*0f10*/  SYNCS.EXCH.64 URZ, [UR4+0x1b0], UR6 ;  /* 0x0001b00604ff75b2 */ /* 0x0008e20008000100 */
[----:B------:R4:W1:Y:S01]  /*0f20*/  SYNCS.EXCH.64 URZ, [UR4+0x1a8], UR6 ;  /* 0x0001a80604ff75b2 */ /* 0x0008620008000100 */
[----:B------:R4:W1:Y:S02]  /*0f30*/  SYNCS.EXCH.64 URZ, [UR4+0x1b8], UR6 ;  /* 0x0001b80604ff75b2 */ /* 0x0008640008000100 */
[----:B----4-:R-:W-:Y:S01]  /*0f40*/  NOP ;  /* 0x0000000000007918 */ /* 0x010fe20000000000 */
.L_x_15:
[----:B---3--:R-:W3:Y:S01]  /*0f50*/  S2UR UR7, SR_CgaCtaId ;  /* 0x00000000000779c3 */ /* 0x008ee20000008800 */
[----:B------:R-:W-:Y:S01]  /*0f60*/  VOTEU.ALL UP0, P0 ;  /* 0x0000000000ff7886 */ /* 0x000fe20000000000 */
[----:B--2---:R-:W-:Y:S01]  /*0f70*/  UMOV UR4, 0x20 ;  /* 0x0000002000047882 */ /* 0x004fe20000000000 */
[----:B------:R-:W-:Y:S01]  /*0f80*/  NOP ;  /* 0x0000000000007918 */ /* 0x000fe20000000000 */
[----:B------:R-:W-:Y:S01]  /*0f90*/  LOP3.LUT R0, R65, 0x1f, RZ, 0xc0, !PT ;  /* 0x0000001f41007812 */ /* 0x000fe200078ec0ff */
[----:B------:R-:W-:Y:S01]  /*0fa0*/  UISETP.NE.AND UP5, UPT, UR22, URZ, UPT ;  /* 0x000000ff1600728c */ /* 0x000fe2000bfa5270 */
[----:B------:R-:W-:Y:S01]  /*0fb0*/  @!UP0 UMOV UR6, 0x400 ;  /* 0x0000040000068882 */ /* 0x000fe20000000000 */
[----:B------:R-:W-:-:S04]  /*0fc0*/  @!UP0 UIADD3 UR4, UPT, UPT, -UR4, 0x100000, URZ ;  /* 0x0010000004048890 */ /* 0x000fc8000fffe1ff */
[----:B------:R-:W-:Y:S02]  /*0fd0*/  @!UP0 USHF.L.U32 UR5, UR4, 0xb, URZ ;  /* 0x0000000b04058899 */ /* 0x000fe400080006ff */
[----:B------:R-:W-:Y:S02]  /*0fe0*/  @!UP0 USHF.L.U32 UR4, UR4, 0x1, URZ ;  /* 0x0000000104048899 */ /* 0x000fe400080006ff */
[----:B---3--:R-:W-:Y:S01]  /*0ff0*/  @!UP0 ULEA UR6, UR7, UR6, 0x18 ;  /* 0x0000000607068291 */ /* 0x008fe2000f8ec0ff */
[----:B------:R-:W2:Y:S01]  /*1000*/  LDCU UR7, c[0x0][0x36c] ;  /* 0x00006d80ff0777ac */ /* 0x000ea20008000800 */
[----:B------:R-:W-:Y:S01]  /*1010*/  VOTEU.ALL UP0, P0 ;  /* 0x0000000000ff7886 */ /* 0x000fe20000000000 */
[----:B------:R-:W3:Y:S09]  /*1020*/  FENCE.VIEW.ASYNC.S ;  /* 0x00000000000073c6 */ /* 0x000ef20000000000 */
[----:B---3--:R3:W4:Y:S01]  /*1030*/  @!UP0 SYNCS.EXCH.64 URZ, [UR6+0x1c0], UR4 ;  /* 0x0001c00406ff85b2 */ /* 0x0087220008000100 */
[----:B--2---:R-:W-:-:S09]  /*1040*/  UISETP.EQ.U32.AND UP6, UPT, UR7, 0x1, UPT ;  /* 0x000000010700788c */ /* 0x004fd2000bfc2070 */
[----:B---3--:R-:W-:Y:S05]  /*1050*/  BRA.U !UP6, `(.L_x_16) ;  /* 0x000000010e087547 */ /* 0x008fea000b800000 */
[----:B-1--4-:R-:W-:Y:S01]  /*1060*/  UCGABAR_ARV ;  /* 0x00000000000079c7 */ /* 0x012fe20008000000 */
[----:B------:R-:W-:Y:S05]  /*1070*/  BRA `(.L_x_17) ;  /* 0x0000000000047947 */ /* 0x000fea0003800000 */
.L_x_16:
[----:B-1--4-:R-:W-:Y:S01]  /*1080*/  NOP ;  /* 0x0000000000007918 */ /* 0x012fe20000000000 */
.L_x_17:
[----:B------:R-:W1:Y:S01]  /*1090*/  S2UR UR29, SR_CTAID.X ;  /* 0x00000000001d79c3 */ /* 0x000e620000002500 */
[----:B------:R-:W-:-:S05]  /*10a0*/  CS2R.32 R62, SR_CgaSize ;  /* 0x00000000003e7805 */ /* 0x000fca0000008a00 */
[----:B------:R-:W-:-:S05]  /*10b0*/  IMAD R62, R62, -0xa0, RZ ;  /* 0xffffff603e3e7824 */ /* 0x000fca00078e02ff */
[----:B------:R-:W-:-:S14]  /*10c0*/  R2UR UR5, R62 ;  /* 0x000000003e0572ca */ /* 0x000fdc00000e0000 */
[----:B------:R-:W2:Y:S01]  /*10d0*/  LDCU UR5, c[0x0][UR5+0x2b0] ;  /* 0x00005600050577ac */ /* 0x000ea20008000800 */
[----:B------:R-:W-:-:S05]  /*10e0*/  CS2R.32 R62, SR_CgaSize ;  /* 0x00000000003e7805 */ /* 0x000fca0000008a00 */
[----:B------:R-:W-:-:S05]  /*10f0*/  IMAD R62, R62, -0xa0, RZ ;  /* 0xffffff603e3e7824 */ /* 0x000fca00078e02ff */
[----:B------:R-:W-:-:S14]  /*1100*/  R2UR UR4, R62 ;  /* 0x000000003e0472ca */ /* 0x000fdc00000e0000 */
[----:B------:R-:W3:Y:S01]  /*1110*/  LDCU UR4, c[0x0][UR4+0x2b4] ;  /* 0x00005680040477ac */ /* 0x000ee20008000800 */
[----:B------:R-:W4:Y:S01]  /*1120*/  S2UR UR25, SR_CTAID.Y ;  /* 0x00000000001979c3 */ /* 0x000f220000002600 */
[----:B------:R-:W-:-:S05]  /*1130*/  CS2R.32 R62, SR_CgaSize ;  /* 0x00000000003e7805 */ /* 0x000fca0000008a00 */
[----:B------:R-:W-:-:S05]  /*1140*/  IMAD R62, R62, -0xa0, RZ ;  /* 0xffffff603e3e7824 */ /* 0x000fca00078e02ff */
[----:B------:R-:W-:-:S14]  /*1150*/  R2UR UR7, R62 ;  /* 0x000000003e0772ca */ /* 0x000fdc00000e0000 */
[----:B------:R-:W3:Y:S01]  /*1160*/  LDCU UR7, c[0x0][UR7+0x2a0] ;  /* 0x00005400070777ac */ /* 0x000ee20008000800 */
[----:B------:R-:W-:Y:S01]  /*1170*/  UISETP.GT.U32.AND UP0, UPT, UR46, 0xffff, UPT ;  /* 0x0000ffff2e00788c */ /* 0x000fe2000bf04070 */
[----:B------:R-:W-:-:S05]  /*1180*/  CS2R.32 R62, SR_CgaSize ;  /* 0x00000000003e7805 */ /* 0x000fca0000008a00 */
[----:B------:R-:W-:-:S05]  /*1190*/  IMAD R62, R62, -0xa0, RZ ;  /* 0xffffff603e3e7824 */ /* 0x000fca00078e02ff */
[----:B------:R-:W-:-:S14]  /*11a0*/  R2UR UR63, R62 ;  /* 0x000000003e3f72ca */ /* 0x000fdc00000e0000 */
[----:B------:R-:W3:Y:S01]  /*11b0*/  LDCU UR63, c[0x0][UR63+0x2a4] ;  /* 0x000054803f3f77ac */ /* 0x000ee20008000800 */
[----:B------:R-:W3:Y:S01]  /*11c0*/  S2UR UR8, SR_CgaCtaId ;  /* 0x00000000000879c3 */ /* 0x000ee20000008800 */
[----:B------:R-:W3:Y:S01]  /*11d0*/  LDCU UR23, c[0x0][0xb24] ;  /* 0x00016480ff1777ac */ /* 0x000ee20008000800 */
[----:B------:R-:W3:Y:S01]  /*11e0*/  LDCU UR42, c[0x0][0xb24] ;  /* 0x00016480ff2a77ac */ /* 0x000ee20008000800 */
[----:B-1----:R-:W-:Y:S01]  /*11f0*/  I2FP.F32.U32 R3, UR29 ;  /* 0x0000001d00037c45 */ /* 0x002fe20008201000 */
[----:B------:R-:W1:Y:S04]  /*1200*/  LDCU UR27, c[0x0][0xb30] ;  /* 0x00016600ff1b77ac */ /* 0x000e680008000800 */
[----:B--2---:R-:W-:Y:S01]  /*1210*/  FMUL R3, R3, UR5 ;  /* 0x0000000503037c20 */ /* 0x004fe20008400000 */
[----:B------:R-:W-:Y:S01]  /*1220*/  USEL UR5, UR46, 0xffff, !UP0 ;  /* 0x0000ffff2e057887 */ /* 0x000fe2000c000000 */
[----:B----4-:R-:W-:Y:S01]  /*1230*/  I2FP.F32.U32 R2, UR25 ;  /* 0x0000001900027c45 */ /* 0x010fe20008201000 */
[----:B------:R-:W-:-:S03]  /*1240*/  UMOV UR11, 0x55 ;  /* 0x00000055000b7882 */ /* 0x000fc60000000000 */
[----:B------:R-:W2:Y:S01]  /*1250*/  F2I.U32.TRUNC.NTZ R3, R3 ;  /* 0x0000000300037305 */ /* 0x000ea2000020f000 */
[----:B------:R-:W-:Y:S01]  /*1260*/  ULOP3.LUT UR24, UR5, 0xffff, URZ, 0xc0, !UPT ;  /* 0x0000ffff05187892 */ /* 0x000fe2000f8ec0ff */
[----:B---3--:R-:W-:Y:S01]  /*1270*/  FMUL R2, R2, UR4 ;  /* 0x0000000402027c20 */ /* 0x008fe20008400000 */
[----:B------:R-:W-:-:S05]  /*1280*/  USHF.L.U32 UR28, UR8, 0x8, URZ ;  /* 0x00000008081c7899 */ /* 0x000fca00080006ff */
[----:B------:R-:W3:Y:S01]  /*1290*/  F2I.U32.TRUNC.NTZ R2, R2 ;  /* 0x0000000200027305 */ /* 0x000ee2000020f000 */
[----:B--2---:R-:W-:Y:S02]  /*12a0*/  R2UR UR4, R3 ;  /* 0x00000000030472ca */ /* 0x004fe400000e0000 */
[----:B------:R-:W-:Y:S02]  /*12b0*/  PRMT R3, RZ, 0x7610, R3 ;  /* 0x00007610ff037816 */ /* 0x000fe40000000003 */
[----:B---3--:R-:W-:Y:S02]  /*12c0*/  R2UR UR6, R2 ;  /* 0x00000000020672ca */ /* 0x008fe400000e0000 */
[----:B------:R-:W-:-:S07]  /*12d0*/  PRMT R2, RZ, 0x7610, R2 ;  /* 0x00007610ff027816 */ /* 0x000fce0000000002 */
[----:B------:R-:W-:-:S04]  /*12e0*/  UIADD3 UR5, UPT, UPT, -UR4, URZ, URZ ;  /* 0x000000ff04057290 */ /* 0x000fc8000fffe1ff */
[----:B------:R-:W-:Y:S02]  /*12f0*/  UIMAD UR5, UR7, UR5, UR29 ;  /* 0x00000005070572a4 */ /* 0x000fe4000f8e021d */
[----:B------:R-:W-:-:S04]  /*1300*/  UIADD3 UR4, UPT, UPT, -UR6, URZ, URZ ;  /* 0x000000ff06047290 */ /* 0x000fc8000fffe1ff */
[----:B------:R-:W-:Y:S01]  /*1310*/  IMAD.U32 R62, RZ, RZ, UR5 ;  /* 0x00000005ff3e7e24 */ /* 0x000fe2000f8e00ff */
[----:B------:R-:W-:Y:S01]  /*1320*/  UIMAD UR63, UR63, UR4, UR25 ;  /* 0x000000043f3f72a4 */ /* 0x000fe2000f8e0219 */
[----:B-1----:R-:W-:Y:S11]  /*1330*/  BRA.U UP5, `(.L_x_18) ;  /* 0x0000000105607547 */ /* 0x002ff6000b800000 */
[----:B------:R-:W-:-:S13]  /*1340*/  R2UR UR4, R62 ;  /* 0x000000003e0472ca */ /* 0x000fda00000e0000 */
[----:B------:R-:W-:Y:S02]  /*1350*/  UISETP.GT.U32.AND UP0, UPT, UR4, 0x1, UPT ;  /* 0x000000010400788c */ /* 0x000fe4000bf04070 */
[----:B------:R-:W-:Y:S02]  /*1360*/  ULOP3.LUT UR10, UR4, 0xfffffffe, URZ, 0xc0, !UPT ;  /* 0xfffffffe040a7892 */ /* 0x000fe4000f8ec0ff */
[----:B------:R-:W-:Y:S02]  /*1370*/  UISETP.NE.AND UP3, UPT, UR63, URZ, UP0 ;  /* 0x000000ff3f00728c */ /* 0x000fe40008765270 */
[----:B------:R-:W-:Y:S02]  /*1380*/  UISETP.NE.AND UP2, UPT, UR63, 0x1, UP0 ;  /* 0x000000013f00788c */ /* 0x000fe40008745270 */
[----:B------:R-:W-:Y:S02]  /*1390*/  UISETP.NE.AND UP1, UPT, UR63, 0x2, UP0 ;  /* 0x000000023f00788c */ /* 0x000fe40008725270 */
[----:B------:R-:W-:-:S02]  /*13a0*/  UISETP.NE.AND UP0, UPT, UR63, 0x3, UP0 ;  /* 0x000000033f00788c */ /* 0x000fc40008705270 */
[----:B------:R-:W-:Y:S02]  /*13b0*/  USEL UR6, URZ, 0x1, UP3 ;  /* 0x00000001ff067887 */ /* 0x000fe40009800000 */
[----:B------:R-:W-:Y:S02]  /*13c0*/  USEL UR5, URZ, 0x4, UP2 ;  /* 0x00000004ff057887 */ /* 0x000fe40009000000 */
[----:B------:R-:W-:Y:S02]  /*13d0*/  USEL UR4, URZ, 0x10, UP1 ;  /* 0x00000010ff047887 */ /* 0x000fe40008800000 */
[----:B------:R-:W-:Y:S02]  /*13e0*/  USEL UR9, URZ, 0x40, UP0 ;  /* 0x00000040ff097887 */ /* 0x000fe40008000000 */
[----:B------:R-:W-:Y:S02]  /*13f0*/  USEL UR8, URZ, 0x2, UP3 ;  /* 0x00000002ff087887 */ /* 0x000fe40009800000 */
[----:B------:R-:W-:-:S02]  /*1400*/  UIADD3 UR4, UPT, UPT, UR4, UR5, UR6 ;  /* 0x0000000504047290 */ /* 0x000fc4000fffe006 */
[----:B------:R-:W-:Y:S02]  /*1410*/  USEL UR6, URZ, 0x20, UP1 ;  /* 0x00000020ff067887 */ /* 0x000fe40008800000 */
[----:B------:R-:W-:Y:S02]  /*1420*/  USEL UR7, URZ, 0x8, UP2 ;  /* 0x00000008ff077887 */ /* 0x000fe40009000000 */
[----:B------:R-:W-:Y:S02]  /*1430*/  UIADD3 UR5, UPT, UPT, UR8, UR9, UR4 ;  /* 0x0000000908057290 */ /* 0x000fe4000fffe004 */
[----:B------:R-:W-:Y:S02]  /*1440*/  ULEA UR4, UR63, UR10, 0x1 ;  /* 0x0000000a3f047291 */ /* 0x000fe4000f8e08ff */
[----:B------:R-:W-:Y:S02]  /*1450*/  USEL UR8, URZ, 0x80, UP0 ;  /* 0x00000080ff087887 */ /* 0x000fe40008000000 */
[----:B------:R-:W-:-:S03]  /*1460*/  UIADD3 UR5, UPT, UPT, UR6, UR7, UR5 ;  /* 0x0000000706057290 */ /* 0x000fc6000fffe005 */
[----:B------:R-:W-:Y:S01]  /*1470*/  UMOV UR6, 0x3 ;  /* 0x0000000300067882 */ /* 0x000fe20000000000 */
[----:B------:R-:W-:Y:S02]  /*1480*/  UIADD3 UR5, UPT, UPT, UR5, UR8, URZ ;  /* 0x0000000805057290 */ /* 0x000fe4000fffe0ff */
[----:B------:R-:W-:-:S04]  /*1490*/  USHF.L.U32 UR4, UR6, UR4, URZ ;  /* 0x0000000406047299 */ /* 0x000fc800080006ff */
[----:B------:R-:W-:Y:S02]  /*14a0*/  MOV R3, UR5 ;  /* 0x0000000500037c02 */ /* 0x000fe40008000f00 */
[----:B------:R-:W-:-:S07]  /*14b0*/  IMAD.U32 R2, RZ, RZ, UR4 ;  /* 0x00000004ff027e24 */ /* 0x000fce000f8e00ff */
.L_x_18:
[----:B------:R-:W1:Y:S01]  /*14c0*/  S2UR UR36, SR_CTAID.Z ;  /* 0x00000000002479c3 */ /* 0x000e620000002700 */
[----:B------:R-:W-:Y:S02]  /*14d0*/  UISETP.GE.AND UP0, UPT, UR23, 0x1, UPT ;  /* 0x000000011700788c */ /* 0x000fe4000bf06270 */
[----:B------:R-:W-:Y:S02]  /*14e0*/  UISETP.NE.AND UP3, UPT, UR22, 0x2, UPT ;  /* 0x000000021600788c */ /* 0x000fe4000bf65270 */
[----:B------:R-:W-:Y:S02]  /*14f0*/  ULOP3.LUT UR28, UR28, 0x600, URZ, 0xc0, !UPT ;  /* 0x000006001c1c7892 */ /* 0x000fe4000f8ec0ff */
[----:B------:R-:W-:Y:S01]  /*1500*/  USHF.L.U32 UR24, UR11, UR24, URZ ;  /* 0x000000180b187299 */ /* 0x000fe200080006ff */
[----:B------:R-:W-:Y:S02]  /*1510*/  UMOV UR20, UR29 ;  /* 0x0000001d00147c82 */ /* 0x000fe40008000000 */
[----:B------:R-:W-:Y:S09]  /*1520*/  BRA.U !UP0, `(.L_x_19) ;  /* 0x0000000108d47547 */ /* 0x000ff2000b800000 */
[----:B------:R-:W2:Y:S01]  /*1530*/  LDCU.128 UR12, c[0x0][0xb10] ;  /* 0x00016200ff0c77ac */ /* 0x000ea20008000c00 */
[----:B------:R-:W3:Y:S01]  /*1540*/  LDCU UR6, c[0x0][0x370] ;  /* 0x00006e00ff0677ac */ /* 0x000ee20008000800 */
[----:B------:R-:W4:Y:S01]  /*1550*/  LDCU UR5, c[0x0][0x374] ;  /* 0x00006e80ff0577ac */ /* 0x000f220008000800 */
[----:B------:R-:W1:Y:S01]  /*1560*/  LDCU UR26, c[0x0][0xb0c] ;  /* 0x00016180ff1a77ac */ /* 0x000e620008000800 */
[----:B------:R-:W1:Y:S01]  /*1570*/  LDCU UR4, c[0x0][0xb20] ;  /* 0x00016400ff0477ac */ /* 0x000e620008000800 */
[----:B------:R-:W1:Y:S01]  /*1580*/  LDCU.64 UR8, c[0x0][0xb28] ;  /* 0x00016500ff0877ac */ /* 0x000e620008000a00 */
[----:B--2---:R-:W-:Y:S02]  /*1590*/  UISETP.NE.AND UP0, UPT, UR14, 0x1, UPT ;  /* 0x000000010e00788c */ /* 0x004fe4000bf05270 */
[----:B----4-:R-:W-:Y:S02]  /*15a0*/  UIMAD.WIDE.U32 UR10, UR5, UR15, URZ ;  /* 0x0000000f050a72a5 */ /* 0x010fe4000f8e00ff */
[----:B---3--:R-:W-:-:S02]  /*15b0*/  UIMAD.WIDE.U32 UR18, UR6, UR12, URZ ;  /* 0x0000000c061272a5 */ /* 0x008fc4000f8e00ff */
[----:B-1----:R-:W-:Y:S02]  /*15c0*/  UISETP.NE.AND UP1, UPT, UR26, 0x1, UPT ;  /* 0x000000011a00788c */ /* 0x002fe4000bf25270 */
[----:B------:R-:W-:Y:S01]  /*15d0*/  UISETP.NE.AND UP2, UPT, UR23, 0x1, UPT ;  /* 0x000000011700788c */ /* 0x000fe2000bf45270 */
[----:B------:R-:W-:Y:S02]  /*15e0*/  UMOV UR10, UR11 ;  /* 0x0000000b000a7c82 */ /* 0x000fe40008000000 */
[----:B------:R-:W-:Y:S01]  /*15f0*/  UMOV UR18, UR19 ;  /* 0x0000001300127c82 */ /* 0x000fe20008000000 */
[----:B------:R-:W-:Y:S02]  /*1600*/  @UP0 USHF.R.U32.HI UR5, URZ, UR4, UR10 ;  /* 0x00000004ff050299 */ /* 0x000fe4000801160a */
[----:B------:R-:W-:Y:S02]  /*1610*/  UIMAD.WIDE.U32 UR20, UR25, UR15, URZ ;  /* 0x0000000f191472a5 */ /* 0x000fe4000f8e00ff */
[----:B------:R-:W-:-:S02]  /*1620*/  UIMAD.WIDE.U32 UR10, UR5, UR8, URZ ;  /* 0x00000008050a72a5 */ /* 0x000fc4000f8e00ff */
[----:B------:R-:W-:Y:S02]  /*1630*/  @UP1 USHF.R.U32.HI UR6, URZ, UR13, UR18 ;  /* 0x0000000dff061299 */ /* 0x000fe40008011612 */
[----:B------:R-:W-:Y:S02]  /*1640*/  UIMAD.WIDE.U32 UR16, UR29, UR12, URZ ;  /* 0x0000000c1d1072a5 */ /* 0x000fe4000f8e00ff */
[----:B------:R-:W-:Y:S01]  /*1650*/  UIMAD.WIDE.U32 UR18, UR6, UR8, URZ ;  /* 0x00000008061272a5 */ /* 0x000fe2000f8e00ff */
[----:B------:R-:W-:Y:S01]  /*1660*/  UMOV UR20, UR21 ;  /* 0x0000001500147c82 */ /* 0x000fe20008000000 */
[----:B------:R-:W-:Y:S01]  /*1670*/  UMOV UR10, UR11 ;  /* 0x0000000b000a7c82 */ /* 0x000fe20008000000 */
[----:B------:R-:W-:Y:S02]  /*1680*/  USHF.R.U32.HI UR20, URZ, UR4, UR20 ;  /* 0x00000004ff147299 */ /* 0x000fe40008011614 */
[----:B------:R-:W-:Y:S02]  /*1690*/  @UP2 USHF.R.U32.HI UR5, URZ, UR9, UR10 ;  /* 0x00000009ff052299 */ /* 0x000fe4000801160a */
[----:B------:R-:W-:Y:S01]  /*16a0*/  UMOV UR7, UR19 ;  /* 0x0000001300077c82 */ /* 0x000fe20008000000 */
[----:B------:R-:W-:Y:S01]  /*16b0*/  UMOV UR16, UR17 ;  /* 0x0000001100107c82 */ /* 0x000fe20008000000 */
[----:B------:R-:W-:-:S02]  /*16c0*/  @UP2 USHF.R.U32.HI UR6, URZ, UR9, UR7 ;  /* 0x00000009ff062299 */ /* 0x000fc40008011607 */
[----:B------:R-:W-:Y:S02]  /*16d0*/  USHF.R.U32.HI UR16, URZ, UR13, UR16 ;  /* 0x0000000dff107299 */ /* 0x000fe40008011610 */
[----:B------:R-:W-:Y:S02]  /*16e0*/  USEL UR4, UR25, UR20, !UP0 ;  /* 0x0000001419047287 */ /* 0x000fe4000c000000 */
[----:B------:R-:W-:Y:S02]  /*16f0*/  UIMAD UR7, UR5, UR23, URZ ;  /* 0x00000017050772a4 */ /* 0x000fe4000f8e02ff */
[----:B------:R-:W-:Y:S02]  /*1700*/  USEL UR5, UR29, UR16, !UP1 ;  /* 0x000000101d057287 */ /* 0x000fe4000c800000 */
[----:B------:R-:W-:Y:S02]  /*1710*/  UIMAD UR12, UR6, UR23, URZ ;  /* 0x00000017060c72a4 */ /* 0x000fe4000f8e02ff */
[----:B------:R-:W-:-:S02]  /*1720*/  UISETP.GE.AND UP0, UPT, UR4, UR7, UPT ;  /* 0x000000070400728c */ /* 0x000fc4000bf06270 */
[----:B------:R-:W-:Y:S02]  /*1730*/  UIMAD.WIDE.U32 UR10, UR4, UR8, URZ ;  /* 0x00000008040a72a5 */ /* 0x000fe4000f8e00ff */
[----:B------:R-:W-:Y:S02]  /*1740*/  UISETP.GE.OR UP0, UPT, UR5, UR12, UP0 ;  /* 0x0000000c0500728c */ /* 0x000fe40008706670 */
[----:B------:R-:W-:Y:S02]  /*1750*/  UIMAD.WIDE.U32 UR12, UR5, UR8, URZ ;  /* 0x00000008050c72a5 */ /* 0x000fe4000f8e00ff */
[----:B------:R-:W-:Y:S01]  /*1760*/  UIADD3 UR10, UPT, UPT, -UR4, URZ, URZ ;  /* 0x000000ff040a7290 */ /* 0x000fe2000fffe1ff */
[----:B------:R-:W-:Y:S01]  /*1770*/  UMOV UR8, UR11 ;  /* 0x0000000b00087c82 */ /* 0x000fe20008000000 */
[----:B------:R-:W-:Y:S02]  /*1780*/  UIADD3 UR20, UPT, UPT, -UR5, URZ, URZ ;  /* 0x000000ff05147290 */ /* 0x000fe4000fffe1ff */
[----:B------:R-:W-:-:S03]  /*1790*/  USHF.R.U32.HI UR8, URZ, UR9, UR8 ;  /* 0x00000009ff087299 */ /* 0x000fc60008011608 */
[----:B------:R-:W-:Y:S01]  /*17a0*/  @!UP0 UMOV UR7, UR13 ;  /* 0x0000000d00078c82 */ /* 0x000fe20008000000 */
[----:B------:R-:W-:Y:S02]  /*17b0*/  UIMAD UR25, UR14, UR10, UR25 ;  /* 0x0000000a0e1972a4 */ /* 0x000fe4000f8e0219 */
[----:B------:R-:W-:Y:S02]  /*17c0*/  USEL UR8, UR4, UR8, !UP2 ;  /* 0x0000000804087287 */ /* 0x000fe4000d000000 */
[----:B------:R-:W-:Y:S02]  /*17d0*/  @!UP0 USHF.R.U32.HI UR7, URZ, UR9, UR7 ;  /* 0x00000009ff078299 */ /* 0x000fe40008011607 */
[----:B------:R-:W-:Y:S02]  /*17e0*/  UIADD3 UR9, UPT, UPT, -UR8, URZ, URZ ;  /* 0x000000ff08097290 */ /* 0x000fe4000fffe1ff */
[----:B------:R-:W-:Y:S02]  /*17f0*/  @!UP0 USEL UR7, UR5, UR7, !UP2 ;  /* 0x0000000705078287 */ /* 0x000fe4000d000000 */
[----:B------:R-:W-:-:S02]  /*1800*/  UIMAD UR9, UR23, UR9, UR4 ;  /* 0x00000009170972a4 */ /* 0x000fc4000f8e0204 */
[----:B------:R-:W-:Y:S02]  /*1810*/  @!UP0 UIADD3 UR8, UPT, UPT, UR8, -UR7, URZ ;  /* 0x8000000708088290 */ /* 0x000fe4000fffe0ff */
[----:B------:R-:W-:Y:S02]  /*1820*/  @!UP0 UIMAD UR6, UR9, UR6, UR7 ;  /* 0x00000006090682a4 */ /* 0x000fe4000f8e0207 */
[----:B------:R-:W-:Y:S02]  /*1830*/  @!UP0 UIMAD UR4, UR8, UR23, UR5 ;  /* 0x00000017080482a4 */ /* 0x000fe4000f8e0205 */
[----:B------:R-:W-:Y:S02]  /*1840*/  UIMAD UR20, UR26, UR20, UR29 ;  /* 0x000000141a1472a4 */ /* 0x000fe4000f8e021d */
[----:B------:R-:W-:Y:S01]  /*1850*/  UIMAD UR25, UR4, UR14, UR25 ;  /* 0x0000000e041972a4 */ /* 0x000fe2000f8e0219 */
[----:B------:R-:W-:Y:S02]  /*1860*/  @!UP0 UMOV UR5, UR6 ;  /* 0x0000000600058c82 */ /* 0x000fe40008000000 */
[----:B------:R-:W-:-:S12]  /*1870*/  UIMAD UR20, UR5, UR26, UR20 ;  /* 0x0000001a051472a4 */ /* 0x000fd8000f8e0214 */
.L_x_19:
[----:B------:R-:W-:-:S09]  /*1880*/  UISETP.NE.AND UP0, UPT, UR27, 0x1, UPT ;  /* 0x000000011b00788c */ /* 0x000fd2000bf05270 */
[----:B------:R-:W-:Y:S05]  /*1890*/  BRA.U UP0, `(.L_x_20) ;  /* 0x0000000100447547 */ /* 0x000fea000b800000 */
[----:B------:R-:W2:Y:S01]  /*18a0*/  LDCU.128 UR8, c[0x0][0xb10] ;  /* 0x00016200ff0877ac */ /* 0x000ea20008000c00 */
[----:B------:R-:W3:Y:S01]  /*18b0*/  LDCU UR12, c[0x0][0xb0c] ;  /* 0x00016180ff0c77ac */ /* 0x000ee20008000800 */
[----:B------:R-:W4:Y:S01]  /*18c0*/  LDCU UR13, c[0x0][0xb20] ;  /* 0x00016400ff0d77ac */ /* 0x000f220008000800 */
[----:B--2---:R-:W-:Y:S02]  /*18d0*/  UIMAD.WIDE.U32 UR6, UR20, UR8, URZ ;  /* 0x00000008140672a5 */ /* 0x004fe4000f8e00ff */
[----:B------:R-:W-:Y:S02]  /*18e0*/  UIMAD.WIDE.U32 UR4, UR25, UR11, URZ ;  /* 0x0000000b190472a5 */ /* 0x000fe4000f8e00ff */
[----:B---3--:R-:W-:Y:S02]  /*18f0*/  UISETP.NE.AND UP1, UPT, UR12, 0x1, UPT ;  /* 0x000000010c00788c */ /* 0x008fe4000bf25270 */
[----:B------:R-:W-:Y:S01]  /*1900*/  UISETP.NE.AND UP0, UPT, UR10, 0x1, UPT ;  /* 0x000000010a00788c */ /* 0x000fe2000bf05270 */
[----:B------:R-:W-:-:S02]  /*1910*/  UMOV UR6, UR7 ;  /* 0x0000000700067c82 */ /* 0x000fc40008000000 */
[----:B------:R-:W-:Y:S01]  /*1920*/  UMOV UR4, UR5 ;  /* 0x0000000500047c82 */ /* 0x000fe20008000000 */
[----:B------:R-:W-:Y:S02]  /*1930*/  USHF.R.U32.HI UR6, URZ, UR9, UR6 ;  /* 0x00000009ff067299 */ /* 0x000fe40008011606 */
[----:B----4-:R-:W-:Y:S02]  /*1940*/  USHF.R.U32.HI UR4, URZ, UR13, UR4 ;  /* 0x0000000dff047299 */ /* 0x010fe40008011604 */
[----:B------:R-:W-:Y:S02]  /*1950*/  USEL UR5, UR20, UR6, !UP1 ;  /* 0x0000000614057287 */ /* 0x000fe4000c800000 */
[----:B------:R-:W-:-:S04]  /*1960*/  USEL UR4, UR25, UR4, !UP0 ;  /* 0x0000000419047287 */ /* 0x000fc8000c000000 */
[----:B------:R-:W-:Y:S02]  /*1970*/  UIADD3 UR6, UPT, UPT, -UR4, UR5, URZ ;  /* 0x0000000504067290 */ /* 0x000fe4000fffe1ff */
[----:B------:R-:W-:Y:S02]  /*1980*/  UIADD3 UR4, UPT, UPT, UR4, -UR5, URZ ;  /* 0x8000000504047290 */ /* 0x000fe4000fffe0ff */
[----:B------:R-:W-:Y:S02]  /*1990*/  UIMAD UR25, UR6, UR10, UR25 ;  /* 0x0000000a061972a4 */ /* 0x000fe4000f8e0219 */
[----:B------:R-:W-:-:S12]  /*19a0*/  UIMAD UR20, UR4, UR12, UR20 ;  /* 0x0000000c041472a4 */ /* 0x000fd8000f8e0214 */
.L_x_20:
[----:B------:R-:W-:Y:S05]  /*19b0*/  BRA.U !UP6, `(.L_x_21) ;  /* 0x000000010e0c7547 */ /* 0x000fea000b800000 */
[----:B------:R-:W-:Y:S01]  /*19c0*/  UCGABAR_WAIT ;  /* 0x0000000000007dc7 */ /* 0x000fe20008000000 */
[----:B------:R-:W-:Y:S01]  /*19d0*/  CCTL.IVALL ;  /* 0x00000000ff00798f */ /* 0x000fe20002000000 */
[----:B------:R-:W-:Y:S05]  /*19e0*/  BRA `(.L_x_22) ;  /* 0x0000000000047947 */ /* 0x000fea0003800000 */
.L_x_21:
[----:B------:R-:W-:Y:S06]  /*19f0*/  BAR.SYNC.DEFER_BLOCKING 0x0 ;  /* 0x0000000000007b1d */ /* 0x000fec0000010000 */
.L_x_22:
[----:B------:R-:W-:Y:S05]  /*1a00*/  BRA.U UP3, `(.L_x_23) ;  /* 0x00000019039c7547 */ /* 0x000fea000b800000 */
[----:B------:R-:W2:Y:S01]  /*1a10*/  LDCU UR6, c[0x0][0x38c] ;  /* 0x00007180ff0677ac */ /* 0x000ea20008000800 */
[----:B------:R-:W3:Y:S01]  /*1a20*/  S2UR UR8, SR_CgaCtaId ;  /* 0x00000000000879c3 */ /* 0x000ee20000008800 */
[----:B------:R-:W-:Y:S01]  /*1a30*/  PLOP3.LUT P1, PT, PT, PT, UP4, 0x80, 0x8 ;  /* 0x000000000008781c */ /* 0x000fe20003f2f048 */
[----:B------:R-:W-:Y:S01]  /*1a40*/  IMAD.MOV.U32 R12, RZ, RZ, 0x1 ;  /* 0x00000001ff0c7424 */ /* 0x000fe200078e00ff */
[----:B------:R-:W-:Y:S01]  /*1a50*/  UMOV UR13, 0x400 ;  /* 0x00000400000d7882 */ /* 0x000fe20000000000 */
[----:B------:R-:W-:Y:S01]  /*1a60*/  USHF.L.U32 UR7, UR29, 0x6, URZ ;  /* 0x000000061d077899 */ /* 0x000fe200080006ff */
[----:B------:R-:W-:Y:S01]  /*1a70*/  ISETP.NE.AND P2, PT, R0, RZ, P3 ;  /* 0x000000ff0000720c */ /* 0x000fe20001f45270 */
[----:B------:R-:W-:Y:S01]  /*1a80*/  UISETP.NE.AND UP1, UPT, UR22, URZ, UPT ;  /* 0x000000ff1600728c */ /* 0x000fe2000bf25270 */
[----:B------:R-:W-:Y:S01]  /*1a90*/  PLOP3.LUT P1, PT, P1, PT, PT, 0x8, 0x80 ;  /* 0x000000000080781c */ /* 0x000fe20000f2e170 */
[----:B------:R-:W-:Y:S01]  /*1aa0*/  USHF.L.U32 UR46, UR29, 0x5, URZ ;  /* 0x000000051d2e7899 */ /* 0x000fe200080006ff */
[----:B------:R-:W-:Y:S01]  /*1ab0*/  CS2R R10, SRZ ;  /* 0x00000000000a7805 */ /* 0x000fe2000001ff00 */
[----:B------:R-:W-:Y:S01]  /*1ac0*/  IMAD.MOV.U32 R9, RZ, RZ, RZ ;  /* 0x000000ffff097224 */ /* 0x000fe200078e00ff */
[----:B------:R-:W4:Y:S01]  /*1ad0*/  LDCU UR39, c[0x0][0x370] ;  /* 0x00006e00ff2777ac */ /* 0x000f220008000800 */
[----:B------:R-:W-:Y:S01]  /*1ae0*/  IMAD.MOV.U32 R8, RZ, RZ, 0x1 ;  /* 0x00000001ff087424 */ /* 0x000fe200078e00ff */
[----:B------:R-:W-:-:S02]  /*1af0*/  USEL UR21, UR43, 0x2, UP1 ;  /* 0x000000022b157887 */ /* 0x000fc40008800000 */
[----:B--2---:R-:W-:Y:S02]  /*1b00*/  UIADD3 UR5, UPT, UPT, UR6, 0x1f, URZ ;  /* 0x0000001f06057890 */ /* 0x004fe4000fffe0ff */
[----:B------:R-:W-:Y:S02]  /*1b10*/  UIADD3 UR47, UPT, UPT, UR6, 0x3e, URZ ;  /* 0x0000003e062f7890 */ /* 0x000fe4000fffe0ff */
[----:B------:R-:W-:Y:S01]  /*1b20*/  USHF.R.S32.HI UR4, URZ, 0x1f, UR5 ;  /* 0x0000001fff047899 */ /* 0x000fe20008011405 */
[----:B------:R-:W2:Y:S03]  /*1b30*/  LDCU.64 UR26, c[0x0][0x348] ;  /* 0x00006900ff1a77ac */ /* 0x000ea60008000a00 */
[----:B------:R-:W-:Y:S02]  /*1b40*/  ULEA.HI UR4, UR4, UR5, URZ, 0x5 ;  /* 0x0000000504047291 */ /* 0x000fe4000f8f28ff */
[----:B---3--:R-:W-:-:S02]  /*1b50*/  ULEA UR13, UR8, UR13, 0x18 ;  /* 0x0000000d080d7291 */ /* 0x008fc4000f8ec0ff */
[----:B------:R-:W-:Y:S02]  /*1b60*/  USHF.R.S32.HI UR41, URZ, 0x5, UR4 ;  /* 0x00000005ff297899 */ /* 0x000fe40008011404 */
[----:B------:R-:W-:Y:S02]  /*1b70*/  UIADD3 UR4, UPT, UPT, UR6, -0x1, URZ ;  /* 0xffffffff06047890 */ /* 0x000fe4000fffe0ff */
[----:B------:R-:W-:Y:S02]  /*1b80*/  UISETP.LT.U32.AND UP0, UPT, UR41, 0x10, UPT ;  /* 0x000000102900788c */ /* 0x000fe4000bf01070 */
[----:B------:R-:W-:Y:S02]  /*1b90*/  UISETP.GE.U32.AND UP2, UPT, UR4, -0x3f, UPT ;  /* 0xffffffc10400788c */ /* 0x000fe4000bf46070 */
[----:B------:R-:W-:Y:S02]  /*1ba0*/  USEL UR40, UR41, 0x10, UP0 ;  /* 0x0000001029287887 */ /* 0x000fe40008000000 */
[----:B------:R-:W-:-:S02]  /*1bb0*/  ULOP3.LUT UR5, UR7, 0x40, URZ, 0xc0, !UPT ;  /* 0x0000004007057892 */ /* 0x000fc4000f8ec0ff */
[----:B------:R-:W-:Y:S02]  /*1bc0*/  UIADD3 UR4, UPT, UPT, UR40, -0x1, URZ ;  /* 0xffffffff28047890 */ /* 0x000fe4000fffe0ff */
[----:B------:R-:W-:Y:S01]  /*1bd0*/  ULEA UR30, UR28, UR13, 0x2 ;  /* 0x0000000d1c1e7291 */ /* 0x000fe2000f8e10ff */
[----:B------:R-:W3:Y:S02]  /*1be0*/  LDCU UR38, c[0x0][0x374] ;  /* 0x00006e80ff2677ac */ /* 0x000ee40008000800 */
[----:B------:R-:W-:Y:S02]  /*1bf0*/  @UP2 UIADD3 UR4, UPT, UPT, UR40, URZ, URZ ;  /* 0x000000ff28042290 */ /* 0x000fe4000fffe0ff */
[----:B------:R-:W-:Y:S02]  /*1c00*/  ULOP3.LUT UR46, UR46, 0x20, URZ, 0xc0, !UPT ;  /* 0x000000202e2e7892 */ /* 0x000fe4000f8ec0ff */
[----:B------:R-:W-:Y:S02]  /*1c10*/  ULEA.HI UR45, UR28, UR5, URZ, 0x1b ;  /* 0x000000051c2d7291 */ /* 0x000fe4000f8fd8ff */
[----:B------:R-:W-:-:S02]  /*1c20*/  UIADD3 UR30, UPT, UPT, UR30, 0x6400, URZ ;  /* 0x000064001e1e7890 */ /* 0x000fc4000fffe0ff */
[----:B------:R-:W-:Y:S02]  /*1c30*/  UIADD3 UR44, UPT, UPT, UR41, -UR40, URZ ;  /* 0x80000028292c7290 */ /* 0x000fe4000fffe0ff */
[----:B------:R-:W-:Y:S02]  /*1c40*/  UIADD3 UR29, UPT, UPT, UR4, 0x1, URZ ;  /* 0x00000001041d7890 */ /* 0x000fe4000fffe0ff */
[----:B------:R-:W-:Y:S01]  /*1c50*/  UIADD3 UR43, UPT, UPT, -UR4, URZ, URZ ;  /* 0x000000ff042b7290 */ /* 0x000fe2000fffe1ff */
[----:B--2-4-:R-:W-:-:S11]  /*1c60*/  UMOV UR6, URZ ;  /* 0x000000ff00067c82 */ /* 0x014fd60008000000 */
.L_x_43:
[----:B------:R-:W2:Y:S02]  /*1c70*/  S2UR UR4, SR_CgaCtaId ;  /* 0x00000000000479c3 */ /* 0x000ea40000008800 */
[----:B--2---:R-:W-:-:S09]  /*1c80*/  UISETP.NE.AND UP0, UPT, UR4, URZ, UPT ;  /* 0x000000ff0400728c */ /* 0x004fd2000bf05270 */
[----:B-1----:R-:W-:Y:S05]  /*1c90*/  BRA.U UP0, `(.L_x_24) ;  /* 0x0000000100287547 */ /* 0x002fea000b800000 */
[----:B------:R-:W-:Y:S02]  /*1ca0*/  LEA R0, R9, UR13, 0x3 ;  /* 0x0000000d09007c11 */ /* 0x000fe4000f8e18ff */
[----:B------:R-:W-:-:S04]  /*1cb0*/  SHF.L.U32 R3, R8, 0x1f, RZ ;  /* 0x0000001f08037819 */ /* 0x000fc800000006ff */
[----:B------:R-:W2:Y:S02]  /*1cc0*/  SYNCS.PHASECHK.TRANS64.TRYWAIT P0, [R0+URZ+0x1b0], R3 ;  /* 0x0001b003000075a7 */ /* 0x000ea400080011ff */
[----:B--2---:R-:W-:Y:S05]  /*1cd0*/  @!P0 BRA `(.L_x_25) ;  /* 0x00000068009c8947 */ /* 0x004fea0003800000 */
.L_x_146:
[----:B------:R4:W-:Y:S01]  /*1ce0*/  SYNCS.ARRIVE.TRANS64.A1T0 RZ, [R0+URZ+0x1a0], RZ ;  /* 0x0001a0ff00ff79a7 */ /* 0x0009e200081000ff */
[----:B------:R-:W-:-:S05]  /*1cf0*/  VIADD R9, R9, 0x1 ;  /* 0x0000000109097836 */ /* 0x000fca0000000000 */
[----:B------:R-:W-:-:S04]  /*1d00*/  ISETP.NE.AND P0, PT, R9, 0x2, PT ;  /* 0x000000020900780c */ /* 0x000fc80003f05270 */
[----:B--2---:R-:W-:Y:S02]  /*1d10*/  SEL R3, RZ, 0x1, P0 ;  /* 0x00000001ff037807 */ /* 0x004fe40000000000 */
[----:B------:R-:W-:Y:S02]  /*1d20*/  SEL R9, R9, RZ, P0 ;  /* 0x000000ff09097207 */ /* 0x000fe40000000000 */
[----:B------:R-:W-:-:S07]  /*1d30*/  LOP3.LUT R8, R8, R3, RZ, 0x3c, !PT ;  /* 0x0000000308087212 */ /* 0x000fce00078e3cff */
.L_x_24:
[----:B------:R-:W-:Y:S01]  /*1d40*/  ULEA UR4, UR6, UR13, 0x3 ;  /* 0x0000000d06047291 */ /* 0x000fe2000f8e18ff */
[----:B----4-:R-:W-:Y:S01]  /*1d50*/  SHF.L.U32 R0, R12, 0x1f, RZ ;  /* 0x0000001f0c007819 */ /* 0x010fe200000006ff */
[----:B------:R-:W-:Y:S02]  /*1d60*/  UISETP.GE.U32.AND UP0, UPT, UR47, 0x3f, UPT ;  /* 0x0000003f2f00788c */ /* 0x000fe4000bf06070 */
[----:B------:R-:W-:Y:S01]  /*1d70*/  ULEA UR11, UR25, UR46, 0x6 ;  /* 0x0000002e190b7291 */ /* 0x000fe2000f8e30ff */
[----:B------:R-:W-:-:S04]  /*1d80*/  UMOV UR7, URZ ;  /* 0x000000ff00077c82 */ /* 0x000fc80008000000 */
[----:B------:R2:W4:Y:S01]  /*1d90*/  SYNCS.PHASECHK.TRANS64.TRYWAIT P0, [UR4+0x80], R0 ;  /* 0x00008000ff0075a7 */ /* 0x0005220008001104 */
[----:B------:R-:W-:-:S04]  /*1da0*/  ULEA.HI UR4, UR20, UR20, URZ, 0x1 ;  /* 0x0000001414047291 */ /* 0x000fc8000f8f08ff */
[----:B------:R-:W-:-:S04]  /*1db0*/  USHF.L.U32 UR4, UR4, 0x6, URZ ;  /* 0x0000000604047899 */ /* 0x000fc800080006ff */
[----:B------:R-:W-:-:S04]  /*1dc0*/  ULOP3.LUT UR35, UR4, 0xffffff80, URZ, 0xc0, !UPT ;  /* 0xffffff8004237892 */ /* 0x000fc8000f8ec0ff */
[----:B------:R-:W-:Y:S01]  /*1dd0*/  UIADD3 UR35, UPT, UPT, UR45, UR35, URZ ;  /* 0x000000232d237290 */ /* 0x000fe2000fffe0ff */
[----:B------:R-:W-:Y:S11]  /*1de0*/  BRA.U !UP0, `(.L_x_26) ;  /* 0x0000000108c87547 */ /* 0x000ff6000b800000 */
[----:B------:R-:W-:Y:S01]  /*1df0*/  UMOV UR16, UR43 ;  /* 0x0000002b00107c82 */ /* 0x000fe20008000000 */
[----:B------:R-:W-:Y:S01]  /*1e00*/  UMOV UR4, UR6 ;  /* 0x0000000600047c82 */ /* 0x000fe20008000000 */
[----:B------:R-:W-:-:S05]  /*1e10*/  UMOV UR34, URZ ;  /* 0x000000ff00227c82 */ /* 0x000fca0008000000 */
.L_x_32:
[----:B------:R-:W-:Y:S01]  /*1e20*/  ULEA UR33, UR4, UR13, 0x3 ;  /* 0x0000000d04217291 */ /* 0x000fe2000f8e18ff */
[----:B------:R-:W-:Y:S01]  /*1e30*/  @P3 MOV R2, 0x6000 ;  /* 0x0000600000023802 */ /* 0x000fe20000000f00 */
[----:B-12-4-:R-:W-:Y:S10]  /*1e40*/  @P0 BRA `(.L_x_27) ;  /* 0x00000000000c0947 */ /* 0x016ff40003800000 */
[----:B------:R-:W-:-:S04]  /*1e50*/  SHF.L.U32 R3, R12, 0x1f, RZ ;  /* 0x0000001f0c037819 */ /* 0x000fc800000006ff */
[----:B------:R-:W4:Y:S02]  /*1e60*/  SYNCS.PHASECHK.TRANS64.TRYWAIT P0, [UR33+0x80], R3 ;  /* 0x00008003ff0075a7 */ /* 0x000f240008001121 */
[----:B----4-:R-:W-:Y:S05]  /*1e70*/  @!P0 BRA `(.L_x_28) ;  /* 0x0000006800488947 */ /* 0x010fea0003800000 */
.L_x_27:
[----:B------:R4:W-:Y:S01]  /*1e80*/  @P3 SYNCS.ARRIVE.TRANS64 RZ, [UR33], R2 ;  /* 0x00000002ffff39a7 */ /* 0x0009e20008000021 */
[----:B------:R-:W-:Y:S02]  /*1e90*/  ULOP3.LUT UR5, UR21, 0x2, URZ, 0xfc, !UPT ;  /* 0x0000000215057892 */ /* 0x000fe4000f8efcff */
[----:B------:R-:W-:Y:S02]  /*1ea0*/  UIADD3 UR16, UPT, UPT, UR16, 0x1, URZ ;  /* 0x0000000110107890 */ /* 0x000fe4000fffe0ff */
[----:B------:R-:W-:Y:S02]  /*1eb0*/  UISETP.NE.AND UP0, UPT, UR5, 0x2, UPT ;  /* 0x000000020500788c */ /* 0x000fe4000bf05270 */
[----:B------:R-:W-:-:S07]  /*1ec0*/  UISETP.NE.AND UP2, UPT, UR16, 0x1, UPT ;  /* 0x000000011000788c */ /* 0x000fce000bf45270 */
[----:B------:R-:W-:Y:S05]  /*1ed0*/  BRA.U UP0, `(.L_x_29) ;  /* 0x0000000100047547 */ /* 0x000fea000b800000 */
[----:B-1-3--:R-:W-:Y:S05]  /*1ee0*/  BPT.TRAP 0x1 ;  /* 0x000000040000795c */ /* 0x00afea0000300000 */
.L_x_29:
[----:B------:R-:W-:Y:S04]  /*1ef0*/  BSSY.RECONVERGENT B0, `(.L_x_30) ;  /* 0x0000003000007945 */ /* 0x000fe80003800200 */
[----:B------:R-:W-:Y:S05]  /*1f00*/  @!P2 BRA `(.L_x_31) ;  /* 0x000000000004a947 */ /* 0x000fea0003800000 */
[----:B-1-3--:R-:W-:Y:S05]  /*1f10*/  BPT.TRAP 0x1 ;  /* 0x000000040000795c */ /* 0x00afea0000300000 */
.L_x_31:
[----:B-1-3--:R-:W-:Y:S05]  /*1f20*/  BSYNC.RECONVERGENT B0 ;  /* 0x0000000000007941 */ /* 0x00afea0003800200 */
.L_x_30:
[----:B------:R-:W-:Y:S02]  /*1f30*/  UIADD3 UR5, UPT, UPT, UR4, 0x1, URZ ;  /* 0x0000000104057890 */ /* 0x000fe4000fffe0ff */
[----:B------:R-:W-:Y:S02]  /*1f40*/  ULEA UR32, UR4, UR28, 0xb ;  /* 0x0000001c04207291 */ /* 0x000fe4000f8e58ff */
[----:B------:R-:W-:Y:S02]  /*1f50*/  UISETP.NE.AND UP0, UPT, UR5, 0x10, UPT ;  /* 0x000000100500788c */ /* 0x000fe4000bf05270 */
[----:B------:R-:W-:Y:S02]  /*1f60*/  UIADD3 UR14, UP1, UPT, UR26, 0x80, URZ ;  /* 0x000000801a0e7890 */ /* 0x000fe4000ff3e0ff */
[----:B------:R-:W-:Y:S02]  /*1f70*/  USEL UR7, URZ, 0x1, UP0 ;  /* 0x00000001ff077887 */ /* 0x000fe40008000000 */
[----:B------:R-:W-:-:S02]  /*1f80*/  USEL UR6, UR5, URZ, UP0 ;  /* 0x000000ff05067287 */ /* 0x000fc40008000000 */
[----:B------:R-:W-:Y:S02]  /*1f90*/  ULEA UR8, UR4, UR13, 0xc ;  /* 0x0000000d04087291 */ /* 0x000fe4000f8e60ff */
[----:B------:R-:W-:Y:S01]  /*1fa0*/  ULEA UR5, UR6, UR13, 0x3 ;  /* 0x0000000d06057291 */ /* 0x000fe2000f8e18ff */
[----:B------:R-:W-:Y:S01]  /*1fb0*/  LOP3.LUT R12, R12, UR7, RZ, 0x3c, !PT ;  /* 0x000000070c0c7c12 */ /* 0x000fe2000f8e3cff */
[----:B------:R-:W-:Y:S02]  /*1fc0*/  ULEA UR32, UR32, UR13, 0x2 ;  /* 0x0000000d20207291 */ /* 0x000fe4000f8e10ff */
[----:B------:R-:W-:Y:S01]  /*1fd0*/  UIADD3 UR4, UP0, UPT, UR26, 0x180, URZ ;  /* 0x000001801a047890 */ /* 0x000fe2000ff1e0ff */
[----:B--2---:R-:W-:Y:S01]  /*1fe0*/  SHF.L.U32 R0, R12, 0x1f, RZ ;  /* 0x0000001f0c007819 */ /* 0x004fe200000006ff */
[----:B------:R-:W-:Y:S02]  /*1ff0*/  ULOP3.LUT UR33, UR33, 0xfefffff8, URZ, 0xc0, !UPT ;  /* 0xfefffff821217892 */ /* 0x000fe4000f8ec0ff */
[----:B------:R-:W-:Y:S01]  /*2000*/  UIADD3.X UR15, UPT, UPT, URZ, UR27, URZ, UP1, !UPT ;  /* 0x0000001bff0f7290 */ /* 0x000fe20008ffe4ff */
[----:B------:R1:W2:Y:S01]  /*2010*/  SYNCS.PHASECHK.TRANS64.TRYWAIT P0, [UR5+0x80], R0 ;  /* 0x00008000ff0075a7 */ /* 0x0002a20008001105 */
[----:B------:R-:W-:-:S02]  /*2020*/  UIADD3 UR32, UPT, UPT, UR32, 0x6400, URZ ;  /* 0x0000640020207890 */ /* 0x000fc4000fffe0ff */
[----:B------:R-:W-:Y:S02]  /*2030*/  UPRMT UR7, URZ, 0x5410, UR24 ;  /* 0x00005410ff077896 */ /* 0x000fe40008000018 */
[----:B------:R-:W-:Y:S02]  /*2040*/  UIADD3 UR8, UPT, UPT, UR8, 0x26400, URZ ;  /* 0x0002640008087890 */ /* 0x000fe4000fffe0ff */
[----:B------:R-:W-:Y:S01]  /*2050*/  UIADD3.X UR5, UPT, UPT, URZ, UR27, URZ, UP0, !UPT ;  /* 0x0000001bff057290 */ /* 0x000fe200087fe4ff */
[----:B------:R-:W-:Y:S01]  /*2060*/  UMOV UR18, 0x0 ;  /* 0x0000000000127882 */ /* 0x000fe20000000000 */
[----:B------:R-:W-:Y:S01]  /*2070*/  UMOV UR19, 0x10000000 ;  /* 0x1000000000137882 */ /* 0x000fe20000000000 */
[----:B------:R-:W-:Y:S01]  /*2080*/  UMOV UR10, UR34 ;  /* 0x00000022000a7c82 */ /* 0x000fe20008000000 */
[----:B------:R-:W-:Y:S01]  /*2090*/  UMOV UR12, UR36 ;  /* 0x00000024000c7c82 */ /* 0x000fe20008000000 */
[----:B------:R-:W-:Y:S01]  /*20a0*/  UMOV UR9, UR33 ;  /* 0x0000002100097c82 */ /* 0x000fe20008000000 */
[----:B------:R3:W-:Y:S03]  /*20b0*/  UTMALDG.3D.MULTICAST.2CTA [UR32], [UR14], UR7, desc[UR18] ;  /* 0x000012200e0073b4 */ /* 0x0007e60008211807 */
[----:B------:R4:W-:Y:S01]  /*20c0*/  UTMALDG.3D.2CTA [UR8], [UR4], desc[UR18] ;  /* 0x00001208040075b4 */ /* 0x0009e20008211000 */
[----:B---3--:R-:W-:Y:S01]  /*20d0*/  UIADD3 UR34, UPT, UPT, UR34, 0x20, URZ ;  /* 0x0000002022227890 */ /* 0x008fe2000fffe0ff */
[----:B------:R-:W-:Y:S01]  /*20e0*/  UMOV UR7, UR29 ;  /* 0x0000001d00077c82 */ /* 0x000fe20008000000 */
[----:B----4-:R-:W-:Y:S01]  /*20f0*/  UMOV UR4, UR6 ;  /* 0x0000000600047c82 */ /* 0x010fe20008000000 */
[----:B------:R-:W-:Y:S09]  /*2100*/  BRA.U UP2, `(.L_x_32) ;  /* 0xfffffffd02447547 */ /* 0x000ff2000b83ffff */
.L_x_26:
[----:B------:R-:W-:Y:S01]  /*2110*/  ULEA UR4, UR6, UR13, 0x3 ;  /* 0x0000000d06047291 */ /* 0x000fe2000f8e18ff */
[----:B-12---:R-:W-:Y:S01]  /*2120*/  SHF.L.U32 R0, R12, 0x1f, RZ ;  /* 0x0000001f0c007819 */ /* 0x006fe200000006ff */
[----:B------:R-:W-:Y:S01]  /*2130*/  @!P1 SYNCS.ARRIVE.TRANS64.A1T0 RZ, [UR13+0x138], RZ ;  /* 0x000138ffffff99a7 */ /* 0x000fe2000810000d */
[----:B------:R-:W-:-:S06]  /*2140*/  UISETP.GT.AND UP0, UPT, UR41, UR40, UPT ;  /* 0x000000282900728c */ /* 0x000fcc000bf04270 */
[----:B----4-:R1:W2:Y:S03]  /*2150*/  SYNCS.PHASECHK.TRANS64.TRYWAIT P0, [UR4+0x80], R0 ;  /* 0x00008000ff0075a7 */ /* 0x0102a60008001104 */
[----:B------:R-:W-:Y:S05]  /*2160*/  BRA.U !UP0, `(.L_x_33) ;  /* 0x0000000108c07547 */ /* 0x000fea000b800000 */
[----:B------:R-:W-:Y:S01]  /*2170*/  UIADD3 UR25, UPT, UPT, UR44, UR7, URZ ;  /* 0x000000072c197290 */ /* 0x000fe2000fffe0ff */
[----:B------:R-:W-:-:S11]  /*2180*/  UMOV UR4, UR6 ;  /* 0x0000000600047c82 */ /* 0x000fd60008000000 */
.L_x_39:
[----:B------:R-:W-:Y:S01]  /*2190*/  ULEA UR17, UR4, UR13, 0x3 ;  /* 0x0000000d04117291 */ /* 0x000fe2000f8e18ff */
[----:B--2---:R-:W-:Y:S01]  /*21a0*/  @P3 MOV R2, 0x6000 ;  /* 0x0000600000023802 */ /* 0x004fe20000000f00 */
[----:B-12---:R-:W-:Y:S10]  /*21b0*/  @P0 BRA `(.L_x_34) ;  /* 0x00000000000c0947 */ /* 0x006ff40003800000 */
[----:B------:R-:W-:-:S04]  /*21c0*/  SHF.L.U32 R3, R12, 0x1f, RZ ;  /* 0x0000001f0c037819 */ /* 0x000fc800000006ff */
[----:B------:R-:W2:Y:S02]  /*21d0*/  SYNCS.PHASECHK.TRANS64.TRYWAIT P0, [UR17+0x80], R3 ;  /* 0x00008003ff0075a7 */ /* 0x000ea40008001111 */
[----:B--2---:R-:W-:Y:S05]  /*21e0*/  @!P0 BRA `(.L_x_35) ;  /* 0x0000006400848947 */ /* 0x004fea0003800000 */
.L_x_34:
[----:B------:R2:W-:Y:S01]  /*21f0*/  @P3 SYNCS.ARRIVE.TRANS64 RZ, [UR17], R2 ;  /* 0x00000002ffff39a7 */ /* 0x0005e20008000011 */
[----:B------:R-:W-:-:S04]  /*2200*/  ULOP3.LUT UR5, UR21, 0x2, URZ, 0xfc, !UPT ;  /* 0x0000000215057892 */ /* 0x000fc8000f8efcff */
[----:B------:R-:W-:-:S09]  /*2210*/  UISETP.NE.AND UP0, UPT, UR5, 0x2, UPT ;  /* 0x000000020500788c */ /* 0x000fd2000bf05270 */
[----:B------:R-:W-:Y:S05]  /*2220*/  BRA.U UP0, `(.L_x_36) ;  /* 0x0000000100047547 */ /* 0x000fea000b800000 */
[----:B---3--:R-:W-:Y:S05]  /*2230*/  BPT.TRAP 0x1 ;  /* 0x000000040000795c */ /* 0x008fea0000300000 */
.L_x_36:
[----:B------:R-:W-:Y:S04]  /*2240*/  BSSY.RECONVERGENT B0, `(.L_x_37) ;  /* 0x0000003000007945 */ /* 0x000fe80003800200 */
[----:B------:R-:W-:Y:S05]  /*2250*/  @!P2 BRA `(.L_x_38) ;  /* 0x000000000004a947 */ /* 0x000fea0003800000 */
[----:B---3--:R-:W-:Y:S05]  /*2260*/  BPT.TRAP 0x1 ;  /* 0x000000040000795c */ /* 0x008fea0000300000 */
.L_x_38:
[----:B---3--:R-:W-:Y:S05]  /*2270*/  BSYNC.RECONVERGENT B0 ;  /* 0x0000000000007941 */ /* 0x008fea0003800200 */
.L_x_37:
[----:B------:R-:W-:Y:S02]  /*2280*/  UIADD3 UR5, UPT, UPT, UR4, 0x1, URZ ;  /* 0x0000000104057890 */ /* 0x000fe4000fffe0ff */
[----:B------:R-:W-:Y:S02]  /*2290*/  UIADD3 UR14, UP1, UPT, UR26, 0x80, URZ ;  /* 0x000000801a0e7890 */ /* 0x000fe4000ff3e0ff */
[----:B------:R-:W-:Y:S02]  /*22a0*/  UISETP.NE.AND UP0, UPT, UR5, 0x10, UPT ;  /* 0x000000100500788c */ /* 0x000fe4000bf05270 */
[----:B------:R-:W-:Y:S02]  /*22b0*/  ULEA UR16, UR4, UR30, 0xd ;  /* 0x0000001e04107291 */ /* 0x000fe4000f8e68ff */
[----:B------:R-:W-:Y:S02]  /*22c0*/  USEL UR8, URZ, 0x1, UP0 ;  /* 0x00000001ff087887 */ /* 0x000fe40008000000 */
[----:B------:R-:W-:-:S02]  /*22d0*/  USEL UR6, UR5, URZ, UP0 ;  /* 0x000000ff05067287 */ /* 0x000fc40008000000 */
[----:B------:R-:W-:Y:S02]  /*22e0*/  UIADD3 UR22, UP0, UPT, UR26, 0x180, URZ ;  /* 0x000001801a167890 */ /* 0x000fe4000ff1e0ff */
[----:B------:R-:W-:Y:S01]  /*22f0*/  LOP3.LUT R12, R12, UR8, RZ, 0x3c, !PT ;  /* 0x000000080c0c7c12 */ /* 0x000fe2000f8e3cff */
[----:B------:R-:W-:Y:S02]  /*2300*/  ULEA UR8, UR4, UR13, 0xc ;  /* 0x0000000d04087291 */ /* 0x000fe4000f8e60ff */
[----:B------:R-:W-:Y:S01]  /*2310*/  ULEA UR5, UR6, UR13, 0x3 ;  /* 0x0000000d06057291 */ /* 0x000fe2000f8e18ff */
[----:B-1----:R-:W-:Y:S01]  /*2320*/  SHF.L.U32 R0, R12, 0x1f, RZ ;  /* 0x0000001f0c007819 */ /* 0x002fe200000006ff */
[----:B------:R-:W-:Y:S02]  /*2330*/  USHF.L.U32 UR18, UR7, 0x5, URZ ;  /* 0x0000000507127899 */ /* 0x000fe400080006ff */
[----:B------:R-:W-:Y:S02]  /*2340*/  ULOP3.LUT UR17, UR17, 0xfefffff8, URZ, 0xc0, !UPT ;  /* 0xfefffff811117892 */ /* 0x000fe4000f8ec0ff */
[----:B------:R-:W-:-:S02]  /*2350*/  UIADD3.X UR15, UPT, UPT, URZ, UR27, URZ, UP1, !UPT ;  /* 0x0000001bff0f7290 */ /* 0x000fc40008ffe4ff */
[----:B------:R-:W-:Y:S01]  /*2360*/  UPRMT UR4, URZ, 0x5410, UR24 ;  /* 0x00005410ff047896 */ /* 0x000fe20008000018 */
[----:B------:R4:W1:Y:S01]  /*2370*/  SYNCS.PHASECHK.TRANS64.TRYWAIT P0, [UR5+0x80], R0 ;  /* 0x00008000ff0075a7 */ /* 0x0008620008001105 */
[----:B------:R-:W-:Y:S02]  /*2380*/  UIADD3 UR8, UPT, UPT, UR8, 0x26400, URZ ;  /* 0x0002640008087890 */ /* 0x000fe4000fffe0ff */
[----:B------:R-:W-:Y:S01]  /*2390*/  UIADD3.X UR23, UPT, UPT, URZ, UR27, URZ, UP0, !UPT ;  /* 0x0000001bff177290 */ /* 0x000fe200087fe4ff */
[----:B------:R-:W-:Y:S01]  /*23a0*/  UMOV UR32, 0x0 ;  /* 0x0000000000207882 */ /* 0x000fe20000000000 */
[----:B------:R-:W-:Y:S01]  /*23b0*/  UMOV UR33, 0x10000000 ;  /* 0x1000000000217882 */ /* 0x000fe20000000000 */
[----:B------:R-:W-:Y:S01]  /*23c0*/  UMOV UR19, UR35 ;  /* 0x0000002300137c82 */ /* 0x000fe20008000000 */
[----:B------:R-:W-:Y:S01]  /*23d0*/  UMOV UR20, UR36 ;  /* 0x0000002400147c82 */ /* 0x000fe20008000000 */
[----:B------:R-:W-:Y:S01]  /*23e0*/  UMOV UR12, UR36 ;  /* 0x00000024000c7c82 */ /* 0x000fe20008000000 */
[----:B------:R-:W-:Y:S01]  /*23f0*/  UMOV UR9, UR17 ;  /* 0x0000001100097c82 */ /* 0x000fe20008000000 */
[----:B------:R-:W-:Y:S01]  /*2400*/  UMOV UR10, UR18 ;  /* 0x00000012000a7c82 */ /* 0x000fe20008000000 */
[----:B------:R3:W-:Y:S01]  /*2410*/  UTMALDG.3D.MULTICAST.2CTA [UR16], [UR14], UR4, desc[UR32] ;  /* 0x000020100e0073b4 */ /* 0x0007e20008211804 */
[----:B------:R-:W-:-:S04]  /*2420*/  UIADD3 UR7, UPT, UPT, UR7, 0x1, URZ ;  /* 0x0000000107077890 */ /* 0x000fc8000fffe0ff */
[----:B------:R-:W-:Y:S01]  /*2430*/  UISETP.NE.AND UP0, UPT, UR7, UR25, UPT ;  /* 0x000000190700728c */ /* 0x000fe2000bf05270 */
[----:B------:R4:W-:Y:S01]  /*2440*/  UTMALDG.3D.2CTA [UR8], [UR22], desc[UR32] ;  /* 0x00002008160075b4 */ /* 0x0009e20008211000 */
[----:B---3--:R-:W-:-:S07]  /*2450*/  UMOV UR4, UR6 ;  /* 0x0000000600047c82 */ /* 0x008fce0008000000 */
[----:B----4-:R-:W-:Y:S05]  /*2460*/  BRA.U UP0, `(.L_x_39) ;  /* 0xfffffffd00487547 */ /* 0x010fea000b83ffff */
.L_x_33:
[C---:B------:R-:W-:Y:S01]  /*2470*/  LEA R3, R11.reuse, UR13, 0x3 ;  /* 0x0000000d0b037c11 */ /* 0x040fe2000f8e18ff */
[----:B------:R-:W-:Y:S01]  /*2480*/  NOP ;  /* 0x0000000000007918 */ /* 0x000fe20000000000 */
[----:B-1----:R-:W-:Y:S02]  /*2490*/  SHF.L.U32 R0, R10, 0x1f, RZ ;  /* 0x0000001f0a007819 */ /* 0x002fe400000006ff */
[----:B------:R-:W-:Y:S02]  /*24a0*/  LEA R5, R11, UR13, 0x4 ;  /* 0x0000000d0b057c11 */ /* 0x000fe4000f8e20ff */
[----:B--2---:R-:W1:Y:S02]  /*24b0*/  SYNCS.PHASECHK.TRANS64.TRYWAIT P0, [R3+URZ+0x140], R0 ;  /* 0x00014000030075a7 */ /* 0x004e6400080011ff */
[----:B-1----:R-:W-:Y:S05]  /*24c0*/  @!P0 BRA `(.L_x_40) ;  /* 0x0000006000e48947 */ /* 0x002fea0003800000 */
.L_x_149:
[----:B------:R-:W2:Y:S01]  /*24d0*/  LDS.128 R4, [R5+0x1d0] ;  /* 0x0001d00005047984 */ /* 0x000ea20000000c00 */
[----:B------:R-:W-:Y:S01]  /*24e0*/  UISETP.GE.AND UP0, UPT, UR42, 0x1, UPT ;  /* 0x000000012a00788c */ /* 0x000fe2000bf06270 */
[----:B------:R-:W-:Y:S01]  /*24f0*/  @!PT LDS RZ, [RZ] ;  /* 0x00000000fffff984 */ /* 0x000fe20000000800 */
[----:B------:R-:W-:Y:S01]  /*2500*/  @!PT LDS RZ, [RZ] ;  /* 0x00000000fffff984 */ /* 0x000fe20000000800 */
[----:B------:R-:W-:Y:S01]  /*2510*/  @!PT LDS RZ, [RZ] ;  /* 0x00000000fffff984 */ /* 0x000fe20000000800 */
[----:B------:R-:W-:Y:S01]  /*2520*/  @!PT LDS RZ, [RZ] ;  /* 0x00000000fffff984 */ /* 0x000fe20000000800 */
[----:B------:R4:W-:Y:S06]  /*2530*/  MEMBAR.ALL.CTA ;  /* 0x0000000000007992 */ /* 0x0009ec0000008000 */
[----:B----4-:R-:W4:Y:S01]  /*2540*/  FENCE.VIEW.ASYNC.S ;  /* 0x00000000000073c6 */ /* 0x010f220000000000 */
[----:B--2---:R-:W-:-:S13]  /*2550*/  LOP3.LUT P0, RZ, R6, 0x1, RZ, 0xc0, !PT ;  /* 0x0000000106ff7812 */ /* 0x004fda000780c0ff */
[----:B----4-:R-:W-:Y:S01]  /*2560*/  VOTEU.ANY UP1, P0 ;  /* 0x0000000000ff7886 */ /* 0x010fe20000020100 */
[----:B------:R-:W-:-:S13]  /*2570*/  PLOP3.LUT P0, PT, PT, PT, UP1, 0x80, 0x8 ;  /* 0x000000000008781c */ /* 0x000fda0003f0f018 */
[----:B-1----:R-:W-:Y:S02]  /*2580*/  @P0 LOP3.LUT R0, R5, 0xffff, RZ, 0xc0, !PT ;  /* 0x0000ffff05000812 */ /* 0x002fe400078ec0ff */
[----:B------:R-:W-:Y:S02]  /*2590*/  @P0 MOV R2, R4 ;  /* 0x0000000400020202 */ /* 0x000fe40000000f00 */
[----:B------:R-:W-:Y:S01]  /*25a0*/  @P0 R2UR UR5, R0 ;  /* 0x00000000000502ca */ /* 0x000fe200000e0000 */
[----:B------:R-:W-:Y:S01]  /*25b0*/  VIADD R0, R3, 0x150 ;  /* 0x0000015003007836 */ /* 0x000fe20000000000 */
[----:B------:R-:W-:Y:S02]  /*25c0*/  @P0 SHF.R.U32.HI R4, RZ, 0x10, R5 ;  /* 0x00000010ff040819 */ /* 0x000fe40000011605 */
[----:B------:R-:W-:Y:S02]  /*25d0*/  @P0 R2UR UR7, R2 ;  /* 0x00000000020702ca */ /* 0x000fe400000e0000 */
[----:B------:R-:W-:-:S02]  /*25e0*/  PRMT R0, RZ, 0x654, R0 ;  /* 0x00000654ff007816 */ /* 0x000fc40000000000 */
[----:B------:R-:W-:Y:S02]  /*25f0*/  @P0 R2UR UR4, R4 ;  /* 0x00000000040402ca */ /* 0x000fe400000e0000 */
[----:B------:R1:W-:Y:S03]  /*2600*/  SYNCS.ARRIVE.TRANS64.RED.A1T0 RZ, [R0+URZ], RZ ;  /* 0x000000ff00ff79a7 */ /* 0x0003e600081004ff */
[----:B------:R-:W-:-:S04]  /*2610*/  @UP1 UMOV UR31, UR5 ;  /* 0x00000005001f1c82 */ /* 0x000fc80008000000 */
[----:B------:R-:W-:-:S04]  /*2620*/  @UP1 UMOV UR37, UR7 ;  /* 0x0000000700251c82 */ /* 0x000fc80008000000 */
[----:B------:R-:W-:Y:S01]  /*2630*/  @UP1 UMOV UR36, UR4 ;  /* 0x0000000400241c82 */ /* 0x000fe20008000000 */
[----:B------:R-:W-:Y:S05]  /*2640*/  BRA.U !UP0, `(.L_x_41) ;  /* 0x0000000108d47547 */ /* 0x000fea000b800000 */
[----:B------:R-:W3:Y:S01]  /*2650*/  LDCU.128 UR16, c[0x0][0xb10] ;  /* 0x00016200ff1077ac */ /* 0x000ee20008000c00 */
[----:B------:R-:W2:Y:S01]  /*2660*/  LDCU UR12, c[0x0][0xb20] ;  /* 0x00016400ff0c77ac */ /* 0x000ea20008000800 */
[----:B------:R-:W4:Y:S01]  /*2670*/  LDCU UR20, c[0x0][0xb0c] ;  /* 0x00016180ff1477ac */ /* 0x000f220008000800 */
[----:B------:R-:W1:Y:S01]  /*2680*/  LDCU.64 UR8, c[0x0][0xb28] ;  /* 0x00016500ff0877ac */ /* 0x000e620008000a00 */
[----:B------:R-:W-:Y:S02]  /*2690*/  UISETP.NE.AND UP3, UPT, UR42, 0x1, UPT ;  /* 0x000000012a00788c */ /* 0x000fe4000bf65270 */
[----:B---3--:R-:W-:Y:S02]  /*26a0*/  UIMAD.WIDE.U32 UR10, UR38, UR19, URZ ;  /* 0x00000013260a72a5 */ /* 0x008fe4000f8e00ff */
[----:B------:R-:W-:Y:S02]  /*26b0*/  UIMAD.WIDE.U32 UR4, UR39, UR16, URZ ;  /* 0x00000010270472a5 */ /* 0x000fe4000f8e00ff */
[----:B------:R-:W-:-:S02]  /*26c0*/  UISETP.NE.AND UP0, UPT, UR18, 0x1, UPT ;  /* 0x000000011200788c */ /* 0x000fc4000bf05270 */
[----:B------:R-:W-:Y:S01]  /*26d0*/  UIMAD.WIDE.U32 UR22, UR31, UR19, URZ ;  /* 0x000000131f1672a5 */ /* 0x000fe2000f8e00ff */
[----:B------:R-:W-:Y:S02]  /*26e0*/  UMOV UR10, UR11 ;  /* 0x0000000b000a7c82 */ /* 0x000fe40008000000 */
[----:B------:R-:W-:Y:S01]  /*26f0*/  UMOV UR4, UR5 ;  /* 0x0000000500047c82 */ /* 0x000fe20008000000 */
[----:B--2---:R-:W-:Y:S02]  /*2700*/  USHF.R.U32.HI UR10, URZ, UR12, UR10 ;  /* 0x0000000cff0a7299 */ /* 0x004fe4000801160a */
[----:B----4-:R-:W-:Y:S02]  /*2710*/  UISETP.NE.AND UP2, UPT, UR20, 0x1, UPT ;  /* 0x000000011400788c */ /* 0x010fe4000bf45270 */
[----:B------:R-:W-:Y:S02]  /*2720*/  USHF.R.U32.HI UR4, URZ, UR17, UR4 ;  /* 0x00000011ff047299 */ /* 0x000fe40008011604 */
[----:B------:R-:W-:-:S02]  /*2730*/  USEL UR5, UR38, UR10, !UP0 ;  /* 0x0000000a26057287 */ /* 0x000fc4000c000000 */
[----:B------:R-:W-:Y:S02]  /*2740*/  USEL UR7, UR39, UR4, !UP2 ;  /* 0x0000000427077287 */ /* 0x000fe4000d000000 */
[----:B-1----:R-:W-:Y:S01]  /*2750*/  UIMAD.WIDE.U32 UR10, UR5, UR8, URZ ;  /* 0x00000008050a72a5 */ /* 0x002fe2000f8e00ff */
[----:B------:R-:W-:Y:S01]  /*2760*/  UMOV UR4, UR23 ;  /* 0x0000001700047c82 */ /* 0x000fe20008000000 */
[----:B------:R-:W-:Y:S02]  /*2770*/  UIMAD.WIDE.U32 UR14, UR37, UR16, URZ ;  /* 0x00000010250e72a5 */ /* 0x000fe4000f8e00ff */
[----:B------:R-:W-:-:S03]  /*2780*/  UIMAD.WIDE.U32 UR22, UR7, UR8, URZ ;  /* 0x00000008071672a5 */ /* 0x000fc6000f8e00ff */
[----:B------:R-:W-:Y:S01]  /*2790*/  UMOV UR10, UR11 ;  /* 0x0000000b000a7c82 */ /* 0x000fe20008000000 */
[----:B------:R-:W-:Y:S02]  /*27a0*/  USHF.R.U32.HI UR4, URZ, UR12, UR4 ;  /* 0x0000000cff047299 */ /* 0x000fe40008011604 */
[----:B------:R-:W-:Y:S01]  /*27b0*/  @UP3 USHF.R.U32.HI UR5, URZ, UR9, UR10 ;  /* 0x00000009ff053299 */ /* 0x000fe2000801160a */
[----:B------:R-:W-:Y:S01]  /*27c0*/  UMOV UR14, UR15 ;  /* 0x0000000f000e7c82 */ /* 0x000fe20008000000 */
[----:B------:R-:W-:Y:S01]  /*27d0*/  UMOV UR22, UR23 ;  /* 0x0000001700167c82 */ /* 0x000fe20008000000 */
[----:B------:R-:W-:Y:S02]  /*27e0*/  USHF.R.U32.HI UR17, URZ, UR17, UR14 ;  /* 0x00000011ff117299 */ /* 0x000fe4000801160e */
[----:B------:R-:W-:Y:S02]  /*27f0*/  USEL UR4, UR31, UR4, !UP0 ;  /* 0x000000041f047287 */ /* 0x000fe4000c000000 */
[----:B------:R-:W-:-:S02]  /*2800*/  @UP3 USHF.R.U32.HI UR7, URZ, UR9, UR22 ;  /* 0x00000009ff073299 */ /* 0x000fc40008011616 */
[----:B------:R-:W-:Y:S02]  /*2810*/  UIMAD UR10, UR42, UR5, URZ ;  /* 0x000000052a0a72a4 */ /* 0x000fe4000f8e02ff */
[----:B------:R-:W-:Y:S02]  /*2820*/  USEL UR5, UR37, UR17, !UP2 ;  /* 0x0000001125057287 */ /* 0x000fe4000d000000 */
[----:B------:R-:W-:Y:S02]  /*2830*/  UIMAD UR12, UR42, UR7, URZ ;  /* 0x000000072a0c72a4 */ /* 0x000fe4000f8e02ff */
[----:B------:R-:W-:Y:S02]  /*2840*/  UISETP.GE.AND UP0, UPT, UR4, UR10, UPT ;  /* 0x0000000a0400728c */ /* 0x000fe4000bf06270 */
[----:B------:R-:W-:Y:S02]  /*2850*/  UIMAD.WIDE.U32 UR10, UR4, UR8, URZ ;  /* 0x00000008040a72a5 */ /* 0x000fe4000f8e00ff */
[----:B------:R-:W-:-:S02]  /*2860*/  UISETP.GE.OR UP0, UPT, UR5, UR12, UP0 ;  /* 0x0000000c0500728c */ /* 0x000fc40008706670 */
        /* <DEDUP_REMOVED lines=19> */
.L_x_41:
[----:B------:R-:W2:Y:S02]  /*29a0*/  LDCU UR4, c[0x0][0xb30] ;  /* 0x00016600ff0477ac */ /* 0x000ea40008000800 */
[----:B--2---:R-:W-:-:S09]  /*29b0*/  UISETP.NE.AND UP0, UPT, UR4, 0x1, UPT ;  /* 0x000000010400788c */ /* 0x004fd2000bf05270 */
[----:B------:R-:W-:Y:S05]  /*29c0*/  BRA.U UP0, `(.L_x_42) ;  /* 0x0000000100447547 */ /* 0x000fea000b800000 */
[----:B------:R-:W2:Y:S01]  /*29d0*/  LDCU.128 UR16, c[0x0][0xb10] ;  /* 0x00016200ff1077ac */ /* 0x000ea20008000c00 */
[----:B------:R-:W4:Y:S01]  /*29e0*/  LDCU UR10, c[0x0][0xb0c] ;  /* 0x00016180ff0a77ac */ /* 0x000f220008000800 */
[----:B------:R-:W1:Y:S01]  /*29f0*/  LDCU UR7, c[0x0][0xb20] ;  /* 0x00016400ff0777ac */ /* 0x000e620008000800 */
[----:B--2---:R-:W-:Y:S02]  /*2a00*/  UIMAD.WIDE.U32 UR8, UR37, UR16, URZ ;  /* 0x00000010250872a5 */ /* 0x004fe4000f8e00ff */
[----:B------:R-:W-:Y:S02]  /*2a10*/  UIMAD.WIDE.U32 UR4, UR31, UR19, URZ ;  /* 0x000000131f0472a5 */ /* 0x000fe4000f8e00ff */
[----:B----4-:R-:W-:Y:S02]  /*2a20*/  UISETP.NE.AND UP2, UPT, UR10, 0x1, UPT ;  /* 0x000000010a00788c */ /* 0x010fe4000bf45270 */
[----:B------:R-:W-:Y:S01]  /*2a30*/  UISETP.NE.AND UP0, UPT, UR18, 0x1, UPT ;  /* 0x000000011200788c */ /* 0x000fe2000bf05270 */
[----:B------:R-:W-:-:S02]  /*2a40*/  UMOV UR8, UR9 ;  /* 0x0000000900087c82 */ /* 0x000fc40008000000 */
[----:B------:R-:W-:Y:S01]  /*2a50*/  UMOV UR4, UR5 ;  /* 0x0000000500047c82 */ /* 0x000fe20008000000 */
[----:B------:R-:W-:Y:S02]  /*2a60*/  USHF.R.U32.HI UR17, URZ, UR17, UR8 ;  /* 0x00000011ff117299 */ /* 0x000fe40008011608 */
[----:B-1----:R-:W-:Y:S02]  /*2a70*/  USHF.R.U32.HI UR4, URZ, UR7, UR4 ;  /* 0x00000007ff047299 */ /* 0x002fe40008011604 */
[----:B------:R-:W-:Y:S02]  /*2a80*/  USEL UR5, UR37, UR17, !UP2 ;  /* 0x0000001125057287 */ /* 0x000fe4000d000000 */
[----:B------:R-:W-:-:S04]  /*2a90*/  USEL UR4, UR31, UR4, !UP0 ;  /* 0x000000041f047287 */ /* 0x000fc8000c000000 */
[----:B------:R-:W-:Y:S02]  /*2aa0*/  UIADD3 UR7, UPT, UPT, UR5, -UR4, URZ ;  /* 0x8000000405077290 */ /* 0x000fe4000fffe0ff */
[----:B------:R-:W-:Y:S02]  /*2ab0*/  UIADD3 UR4, UPT, UPT, -UR5, UR4, URZ ;  /* 0x0000000405047290 */ /* 0x000fe4000fffe1ff */
[----:B------:R-:W-:Y:S02]  /*2ac0*/  UIMAD UR31, UR7, UR18, UR31 ;  /* 0x00000012071f72a4 */ /* 0x000fe4000f8e021f */
[----:B------:R-:W-:-:S12]  /*2ad0*/  UIMAD UR37, UR4, UR10, UR37 ;  /* 0x0000000a042572a4 */ /* 0x000fd8000f8e0225 */
.L_x_42:
[----:B------:R-:W-:Y:S01]  /*2ae0*/  VIADD R11, R11, 0x1 ;  /* 0x000000010b0b7836 */ /* 0x000fe20000000000 */
[----:B------:R-:W-:Y:S01]  /*2af0*/  R2UR UR4, R62 ;  /* 0x000000003e0472ca */ /* 0x000fe200000e0000 */
[----:B------:R-:W-:Y:S01]  /*2b00*/  UIADD3 UR25, UPT, UPT, UR31, UR63, URZ ;  /* 0x0000003f1f197290 */ /* 0x000fe2000fffe0ff */
[----:B------:R-:W-:Y:S02]  /*2b10*/  PLOP3.LUT P1, PT, PT, PT, PT, 0x80, 0x8 ;  /* 0x000000000008781c */ /* 0x000fe40003f2f070 */
[----:B------:R-:W-:-:S04]  /*2b20*/  ISETP.NE.AND P0, PT, R11, 0x2, PT ;  /* 0x000000020b00780c */ /* 0x000fc80003f05270 */
[----:B------:R-:W-:Y:S02]  /*2b30*/  SEL R3, RZ, 0x1, P0 ;  /* 0x00000001ff037807 */ /* 0x000fe40000000000 */
[----:B------:R-:W-:Y:S02]  /*2b40*/  SEL R11, R11, RZ, P0 ;  /* 0x000000ff0b0b7207 */ /* 0x000fe40000000000 */
[----:B------:R-:W-:Y:S01]  /*2b50*/  LOP3.LUT R10, R10, R3, RZ, 0x3c, !PT ;  /* 0x000000030a0a7212 */ /* 0x000fe200078e3cff */
[----:B------:R-:W-:Y:S01]  /*2b60*/  UIADD3 UR20, UPT, UPT, UR37, UR4, URZ ;  /* 0x0000000425147290 */ /* 0x000fe2000fffe0ff */
[----:B------:R-:W-:Y:S11]  /*2b70*/  BRA.U UP1, `(.L_x_43) ;  /* 0xfffffff1013c7547 */ /* 0x000ff6000b83ffff */
[----:B------:R-:W-:Y:S01]  /*2b80*/  UIADD3 UR13, UPT, UPT, UR13, 0x80, URZ ;  /* 0x000000800d0d7890 */ /* 0x000fe2000fffe0ff */
[----:B------:R-:W-:-:S03]  /*2b90*/  SHF.L.U32 R3, R12, 0x1f, RZ ;  /* 0x0000001f0c037819 */ /* 0x000fc600000006ff */
[----:B------:R-:W-:-:S09]  /*2ba0*/  ULEA UR4, UR6, UR13, 0x3 ;  /* 0x0000000d06047291 */ /* 0x000fd2000f8e18ff */
[----:B------:R-:W2:Y:S02]  /*2bb0*/  SYNCS.PHASECHK.TRANS64.TRYWAIT P0, [UR4], R3 ;  /* 0x00000003ff0075a7 */ /* 0x000ea40008001104 */
[----:B--2---:R-:W-:Y:S05]  /*2bc0*/  @!P0 BRA `(.L_x_44) ;  /* 0x0000005c00388947 */ /* 0x004fea0003800000 */
.L_x_151:
[----:B------:R-:W-:-:S04]  /*2bd0*/  UIADD3 UR4, UPT, UPT, UR6, 0x1, URZ ;  /* 0x0000000106047890 */ /* 0x000fc8000fffe0ff */
[----:B------:R-:W-:-:S04]  /*2be0*/  UISETP.NE.AND UP0, UPT, UR4, 0x10, UPT ;  /* 0x000000100400788c */ /* 0x000fc8000bf05270 */
[----:B------:R-:W-:Y:S02]  /*2bf0*/  USEL UR6, URZ, 0x1, UP0 ;  /* 0x00000001ff067887 */ /* 0x000fe40008000000 */
[----:B------:R-:W-:-:S04]  /*2c00*/  USEL UR4, UR4, URZ, UP0 ;  /* 0x000000ff04047287 */ /* 0x000fc80008000000 */
[----:B------:R-:W-:Y:S01]  /*2c10*/  ULEA UR5, UR4, UR13, 0x3 ;  /* 0x0000000d04057291 */ /* 0x000fe2000f8e18ff */
[----:B------:R-:W-:-:S04]  /*2c20*/  LOP3.LUT R2, R12, UR6, RZ, 0x3c, !PT ;  /* 0x000000060c027c12 */ /* 0x000fc8000f8e3cff */
[----:B-1----:R-:W-:-:S04]  /*2c30*/  SHF.L.U32 R3, R2, 0x1f, RZ ;  /* 0x0000001f02037819 */ /* 0x002fc800000006ff */
[----:B------:R-:W1:Y:S02]  /*2c40*/  SYNCS.PHASECHK.TRANS64.TRYWAIT P0, [UR5], R3 ;  /* 0x00000003ff0075a7 */ /* 0x000e640008001105 */
[----:B-1----:R-:W-:Y:S05]  /*2c50*/  @!P0 BRA `(.L_x_45) ;  /* 0x0000005c002c8947 */ /* 0x002fea0003800000 */
.L_x_153:
        /* <DEDUP_REMOVED lines=9> */
.L_x_155:
        /* <DEDUP_REMOVED lines=9> */
.L_x_157:
        /* <DEDUP_REMOVED lines=9> */
.L_x_159:
        /* <DEDUP_REMOVED lines=9> */
.L_x_161:
        /* <DEDUP_REMOVED lines=9> */
.L_x_163:
        /* <DEDUP_REMOVED lines=9> */
.L_x_165:
        /* <DEDUP_REMOVED lines=9> */
.L_x_167:
        /* <DEDUP_REMOVED lines=9> */
.L_x_169:
        /* <DEDUP_REMOVED lines=9> */
.L_x_171:
        /* <DEDUP_REMOVED lines=9> */
.L_x_173:
        /* <DEDUP_REMOVED lines=9> */
.L_x_175:
        /* <DEDUP_REMOVED lines=9> */
.L_x_177:
        /* <DEDUP_REMOVED lines=9> */
.L_x_179:
[----:B------:R-:W-:-:S04]  /*33b0*/  UIADD3 UR4, UPT, UPT, UR4, 0x1, URZ ;  /* 0x0000000104047890 */ /* 0x000fc8000fffe0ff */
[----:B------:R-:W-:-:S04]  /*33c0*/  UISETP.NE.AND UP0, UPT, UR4, 0x10, UPT ;  /* 0x000000100400788c */ /* 0x000fc8000bf05270 */
[----:B------:R-:W-:Y:S02]  /*33d0*/  USEL UR5, URZ, 0x1, UP0 ;  /* 0x00000001ff057887 */ /* 0x000fe40008000000 */
[----:B------:R-:W-:-:S04]  /*33e0*/  USEL UR4, UR4, URZ, UP0 ;  /* 0x000000ff04047287 */ /* 0x000fc80008000000 */
[----:B------:R-:W-:Y:S01]  /*33f0*/  ULEA UR4, UR4, UR13, 0x3 ;  /* 0x0000000d04047291 */ /* 0x000fe2000f8e18ff */
[----:B-1----:R-:W-:-:S04]  /*3400*/  LOP3.LUT R3, R2, UR5, RZ, 0x3c, !PT ;  /* 0x0000000502037c12 */ /* 0x002fc8000f8e3cff */
[----:B------:R-:W-:Y:S01]  /*3410*/  SHF.L.U32 R3, R3, 0x1f, RZ ;  /* 0x0000001f03037819 */ /* 0x000fe200000006ff */
[----:B------:R-:W-:-:S07]  /*3420*/  IMAD.U32 R0, RZ, RZ, UR4 ;  /* 0x00000004ff007e24 */ /* 0x000fce000f8e00ff */
.L_x_59:
[----:B-1----:R1:W2:Y:S02]  /*3430*/  SYNCS.PHASECHK.TRANS64.TRYWAIT P0, [R0+URZ], R3 ;  /* 0x00000003000075a7 */ /* 0x0022a400080011ff */
[----:B--2---:R-:W-:Y:S05]  /*3440*/  @!P0 NANOSLEEP.SYNCS 0x989680 ;  /* 0x009896800000895d */ /* 0x004fea0003900000 */
[----:B------:R-:W2:Y:S02]  /*3450*/  @!P0 SYNCS.PHASECHK.TRANS64 P0, [R0+URZ], R3 ;  /* 0x00000003000085a7 */ /* 0x000ea400080010ff */
[----:B--23--:R-:W-:Y:S05]  /*3460*/  @P0 EXIT ;  /* 0x000000000000094d */ /* 0x00cfea0003800000 */
[----:B------:R-:W-:Y:S05]  /*3470*/  BRA `(.L_x_59) ;  /* 0xfffffffc00ec7947 */ /* 0x000fea000383ffff */
.L_x_23:
[----:B------:R-:W2:Y:S02]  /*3480*/  S2UR UR4, SR_CgaCtaId ;  /* 0x00000000000479c3 */ /* 0x000ea40000008800 */
[----:B--2---:R-:W-:-:S04]  /*3490*/  UISETP.NE.AND UP0, UPT, UR4, URZ, UPT ;  /* 0x000000ff0400728c */ /* 0x004fc8000bf05270 */
[----:B------:R-:W-:-:S09]  /*34a0*/  UISETP.NE.OR UP0, UPT, UR22, 0x1, UP0 ;  /* 0x000000011600788c */ /* 0x000fd20008705670 */
[----:B------:R-:W-:Y:S05]  /*34b0*/  BRA.U UP0, `(.L_x_60) ;  /* 0x00000005004c7547 */ /* 0x000fea000b800000 */
[----:B------:R-:W2:Y:S01]  /*34c0*/  S2UR UR5, SR_CgaCtaId ;  /* 0x00000000000579c3 */ /* 0x000ea20000008800 */
[----:B------:R-:W-:Y:S01]  /*34d0*/  UMOV UR4, 0x400 ;  /* 0x0000040000047882 */ /* 0x000fe20000000000 */
[----:B------:R-:W-:Y:S01]  /*34e0*/  ISETP.GE.U32.AND P2, PT, R0, 0x8, PT ;  /* 0x000000080000780c */ /* 0x000fe20003f46070 */
[----:B------:R-:W-:Y:S01]  /*34f0*/  IMAD.MOV.U32 R12, RZ, RZ, 0x1 ;  /* 0x00000001ff0c7424 */ /* 0x000fe200078e00ff */
[----:B------:R-:W-:Y:S02]  /*3500*/  CS2R R10, SRZ ;  /* 0x00000000000a7805 */ /* 0x000fe4000001ff00 */
[----:B------:R-:W-:Y:S01]  /*3510*/  CS2R R8, SRZ ;  /* 0x0000000000087805 */ /* 0x000fe2000001ff00 */
[----:B--2---:R-:W-:-:S03]  /*3520*/  ULEA UR6, UR5, UR4, 0x18 ;  /* 0x0000000405067291 */ /* 0x004fc6000f8ec0ff */
[----:B------:R-:W-:-:S09]  /*3530*/  UMOV UR5, URZ ;  /* 0x000000ff00057c82 */ /* 0x000fd20008000000 */
.L_x_64:
[----:B------:R-:W-:Y:S02]  /*3540*/  LEA R2, R8, UR6, 0x3 ;  /* 0x0000000608027c11 */ /* 0x000fe4000f8e18ff */
[----:B------:R-:W-:-:S03]  /*3550*/  SHF.L.U32 R5, R9, 0x1f, RZ ;  /* 0x0000001f09057819 */ /* 0x000fc600000006ff */
[----:B------:R-:W-:Y:S01]  /*3560*/  VIADD R4, R2, 0x1b0 ;  /* 0x000001b002047836 */ /* 0x000fe20000000000 */
[----:B------:R-:W2:Y:S02]  /*3570*/  SYNCS.PHASECHK.TRANS64.TRYWAIT P0, [R2+URZ+0x1a0], R5 ;  /* 0x0001a005020075a7 */ /* 0x000ea400080011ff */
[----:B--2---:R-:W-:Y:S05]  /*3580*/  @!P0 BRA `(.L_x_61) ;  /* 0x0000005800308947 */ /* 0x004fea0003800000 */
.L_x_180:
[----:B------:R-:W-:Y:S01]  /*3590*/  ULEA UR4, UR5, UR6, 0x3 ;  /* 0x0000000605047291 */ /* 0x000fe2000f8e18ff */
[----:B------:R-:W-:Y:S02]  /*35a0*/  PRMT R4, RZ, 0x654, R4 ;  /* 0x00000654ff047816 */ /* 0x000fe40000000004 */
[----:B--2---:R-:W-:Y:S01]  /*35b0*/  SHF.L.U32 R5, R12, 0x1f, RZ ;  /* 0x0000001f0c057819 */ /* 0x004fe200000006ff */
[----:B------:R-:W-:Y:S01]  /*35c0*/  UIADD3 UR7, UPT, UPT, UR4, 0x140, URZ ;  /* 0x0000014004077890 */ /* 0x000fe2000fffe0ff */
[----:B------:R2:W-:Y:S05]  /*35d0*/  SYNCS.ARRIVE.TRANS64.RED.A1T0 RZ, [R4+URZ], RZ ;  /* 0x000000ff04ff79a7 */ /* 0x0005ea00081004ff */
[----:B------:R-:W-:Y:S01]  /*35e0*/  IMAD.U32 R7, RZ, RZ, UR7 ;  /* 0x00000007ff077e24 */ /* 0x000fe2000f8e00ff */
[----:B------:R-:W3:Y:S04]  /*35f0*/  SYNCS.PHASECHK.TRANS64.TRYWAIT P0, [UR4+0x150], R5 ;  /* 0x00015005ff0075a7 */ /* 0x000ee80008001104 */
[----:B------:R-:W-:Y:S01]  /*3600*/  PRMT R6, R0, 0x654, R7 ;  /* 0x0000065400067816 */ /* 0x000fe20000000007 */
[----:B--2---:R-:W-:Y:S01]  /*3610*/  @!P2 IMAD.MOV.U32 R4, RZ, RZ, 0x10 ;  /* 0x00000010ff04a424 */ /* 0x004fe200078e00ff */
[----:B---3--:R-:W-:Y:S06]  /*3620*/  @!P0 BRA `(.L_x_62) ;  /* 0x00000058001c8947 */ /* 0x008fec0003800000 */
.L_x_182:
[----:B------:R-:W-:Y:S01]  /*3630*/  ULEA UR8, UR5, UR6, 0x4 ;  /* 0x0000000605087291 */ /* 0x000fe2000f8e20ff */
[----:B------:R-:W-:Y:S01]  /*3640*/  SEL R3, R6, R3, !P2 ;  /* 0x0000000306037207 */ /* 0x000fe20005000000 */
[----:B------:R-:W-:Y:S01]  /*3650*/  UIADD3 UR9, UPT, UPT, UR4, 0x140, URZ ;  /* 0x0000014004097890 */ /* 0x000fe2000fffe0ff */
[----:B--2---:R-:W-:Y:S01]  /*3660*/  LEA R2, R11, UR6, 0x3 ;  /* 0x000000060b027c11 */ /* 0x004fe2000f8e18ff */
[----:B------:R-:W-:Y:S01]  /*3670*/  UIADD3 UR8, UPT, UPT, UR8, 0x1d0, URZ ;  /* 0x000001d008087890 */ /* 0x000fe2000fffe0ff */
[----:B------:R-:W-:Y:S01]  /*3680*/  SHF.L.U32 R5, R10, 0x1f, RZ ;  /* 0x0000001f0a057819 */ /* 0x000fe200000006ff */
[----:B------:R2:W-:Y:S01]  /*3690*/  @!P2 SYNCS.ARRIVE.TRANS64.RED RZ, [R3+URZ], R4 ;  /* 0x0000000403ffa9a7 */ /* 0x0005e200080004ff */
[----:B------:R-:W-:Y:S01]  /*36a0*/  UIADD3 UR4, UPT, UPT, UR5, 0x1, URZ ;  /* 0x0000000105047890 */ /* 0x000fe2000fffe0ff */
[----:B------:R-:W-:-:S03]  /*36b0*/  VIADD R8, R8, 0x1 ;  /* 0x0000000108087836 */ /* 0x000fc60000000000 */
[----:B------:R-:W-:Y:S02]  /*36c0*/  UISETP.NE.AND UP0, UPT, UR4, 0x2, UPT ;  /* 0x000000020400788c */ /* 0x000fe4000bf05270 */
[----:B------:R-:W-:Y:S06]  /*36d0*/  UGETNEXTWORKID.BROADCAST [UR8], [UR9] ;  /* 0x00000000080073ca */ /* 0x000fec0008000100 */
[----:B------:R-:W-:Y:S01]  /*36e0*/  USEL UR7, URZ, 0x1, UP0 ;  /* 0x00000001ff077887 */ /* 0x000fe20008000000 */
[----:B------:R-:W-:Y:S01]  /*36f0*/  ISETP.NE.AND P0, PT, R8, 0x2, PT ;  /* 0x000000020800780c */ /* 0x000fe20003f05270 */
[----:B------:R-:W-:Y:S01]  /*3700*/  USEL UR5, UR4, URZ, UP0 ;  /* 0x000000ff04057287 */ /* 0x000fe20008000000 */
[----:B------:R-:W3:Y:S03]  /*3710*/  SYNCS.PHASECHK.TRANS64.TRYWAIT P1, [R2+URZ+0x140], R5 ;  /* 0x00014005020075a7 */ /* 0x000ee600080211ff */
[----:B------:R-:W-:Y:S01]  /*3720*/  LOP3.LUT R12, R12, UR7, RZ, 0x3c, !PT ;  /* 0x000000070c0c7c12 */ /* 0x000fe2000f8e3cff */
[----:B--23--:R-:W-:Y:S07]  /*3730*/  @!P1 BRA `(.L_x_63) ;  /* 0x0000005400f09947 */ /* 0x00cfee0003800000 */
.L_x_183:
[C---:B------:R-:W-:Y:S01]  /*3740*/  LEA R4, R11.reuse, UR6, 0x4 ;  /* 0x000000060b047c11 */ /* 0x040fe2000f8e20ff */
[----:B--2---:R-:W-:Y:S01]  /*3750*/  VIADD R2, R2, 0x150 ;  /* 0x0000015002027836 */ /* 0x004fe20000000000 */
[----:B------:R-:W-:Y:S01]  /*3760*/  SEL R8, R8, RZ, P0 ;  /* 0x000000ff08087207 */ /* 0x000fe20000000000 */
[----:B------:R-:W-:-:S03]  /*3770*/  VIADD R11, R11, 0x1 ;  /* 0x000000010b0b7836 */ /* 0x000fc60000000000 */
[----:B------:R-:W2:Y:S01]  /*3780*/  LDS.128 R4, [R4+0x1d0] ;  /* 0x0001d00004047984 */ /* 0x000ea20000000c00 */
[----:B------:R-:W-:Y:S02]  /*3790*/  PRMT R2, RZ, 0x654, R2 ;  /* 0x00000654ff027816 */ /* 0x000fe40000000002 */
[C---:B------:R-:W-:Y:S01]  /*37a0*/  ISETP.NE.AND P1, PT, R11.reuse, 0x2, PT ;  /* 0x000000020b00780c */ /* 0x040fe20003f25270 */
[----:B------:R-:W-:Y:S01]  /*37b0*/  @!PT LDS RZ, [RZ] ;  /* 0x00000000fffff984 */ /* 0x000fe20000000800 */
[----:B------:R-:W-:Y:S01]  /*37c0*/  @!PT LDS RZ, [RZ] ;  /* 0x00000000fffff984 */ /* 0x000fe20000000800 */
[----:B------:R-:W-:Y:S01]  /*37d0*/  @!PT LDS RZ, [RZ] ;  /* 0x00000000fffff984 */ /* 0x000fe20000000800 */
[----:B------:R-:W-:Y:S01]  /*37e0*/  @!PT LDS RZ, [RZ] ;  /* 0x00000000fffff984 */ /* 0x000fe20000000800 */
[----:B------:R3:W-:Y:S06]  /*37f0*/  MEMBAR.ALL.CTA ;  /* 0x0000000000007992 */ /* 0x0007ec0000008000 */
[----:B---3--:R-:W3:Y:S01]  /*3800*/  FENCE.VIEW.ASYNC.S ;  /* 0x00000000000073c6 */ /* 0x008ee20000000000 */
[----:B------:R-:W-:Y:S01]  /*3810*/  SEL R11, R11, RZ, P1 ;  /* 0x000000ff0b0b7207 */ /* 0x000fe20000800000 */
[----:B---3--:R3:W-:Y:S01]  /*3820*/  SYNCS.ARRIVE.TRANS64.RED.A1T0 RZ, [R2+URZ], RZ ;  /* 0x000000ff02ff79a7 */ /* 0x0087e200081004ff */
[----:B--2---:R-:W-:-:S02]  /*3830*/  LOP3.LUT P3, RZ, R6, 0x1, RZ, 0xc0, !PT ;  /* 0x0000000106ff7812 */ /* 0x004fc4000786c0ff */
[----:B------:R-:W-:-:S04]  /*3840*/  SEL R5, RZ, 0x1, P1 ;  /* 0x00000001ff057807 */ /* 0x000fc80000800000 */
[----:B------:R-:W-:Y:S02]  /*3850*/  LOP3.LUT R10, R10, R5, RZ, 0x3c, !PT ;  /* 0x000000050a0a7212 */ /* 0x000fe400078e3cff */
[----:B---3--:R-:W-:-:S04]  /*3860*/  SEL R2, RZ, 0x1, P0 ;  /* 0x00000001ff027807 */ /* 0x008fc80000000000 */
[----:B------:R-:W-:Y:S01]  /*3870*/  LOP3.LUT R9, R9, R2, RZ, 0x3c, !PT ;  /* 0x0000000209097212 */ /* 0x000fe200078e3cff */
[----:B------:R-:W-:Y:S06]  /*3880*/  @P3 BRA `(.L_x_64) ;  /* 0xfffffffc002c3947 */ /* 0x000fec000383ffff */
[----:B------:R-:W-:Y:S01]  /*3890*/  ULEA UR4, UR5, UR6, 0x3 ;  /* 0x0000000605047291 */ /* 0x000fe2000f8e18ff */
[----:B------:R-:W-:-:S08]  /*38a0*/  SHF.L.U32 R3, R12, 0x1f, RZ ;  /* 0x0000001f0c037819 */ /* 0x000fd000000006ff */
[----:B------:R-:W2:Y:S02]  /*38b0*/  SYNCS.PHASECHK.TRANS64 P0, [UR4+0x150], R3 ;  /* 0x00015003ff0075a7 */ /* 0x000ea40008001004 */
[----:B--2---:R-:W-:Y:S05]  /*38c0*/  @P0 BRA `(.L_x_65) ;  /* 0x0000000000080947 */ /* 0x004fea0003800000 */
[----:B------:R-:W2:Y:S02]  /*38d0*/  SYNCS.PHASECHK.TRANS64.TRYWAIT P0, [UR4+0x150], R3 ;  /* 0x00015003ff0075a7 */ /* 0x000ea40008001104 */
[----:B--2---:R-:W-:Y:S05]  /*38e0*/  @!P0 BRA `(.L_x_66) ;  /* 0x0000005400988947 */ /* 0x004fea0003800000 */
.L_x_65:
[----:B------:R-:W-:-:S04]  /*38f0*/  UIADD3 UR7, UPT, UPT, UR5, 0x1, URZ ;  /* 0x0000000105077890 */ /* 0x000fc8000fffe0ff */
[----:B------:R-:W-:-:S04]  /*3900*/  UISETP.NE.AND UP0, UPT, UR7, 0x2, UPT ;  /* 0x000000020700788c */ /* 0x000fc8000bf05270 */
[----:B------:R-:W-:Y:S02]  /*3910*/  USEL UR8, URZ, 0x1, UP0 ;  /* 0x00000001ff087887 */ /* 0x000fe40008000000 */
[----:B------:R-:W-:-:S04]  /*3920*/  USEL UR7, UR7, URZ, UP0 ;  /* 0x000000ff07077287 */ /* 0x000fc80008000000 */
[----:B------:R-:W-:Y:S01]  /*3930*/  ULEA UR7, UR7, UR6, 0x3 ;  /* 0x0000000607077291 */ /* 0x000fe2000f8e18ff */
[----:B--2---:R-:W-:-:S04]  /*3940*/  LOP3.LUT R3, R12, UR8, RZ, 0x3c, !PT ;  /* 0x000000080c037c12 */ /* 0x004fc8000f8e3cff */
[----:B------:R-:W-:-:S04]  /*3950*/  SHF.L.U32 R0, R3, 0x1f, RZ ;  /* 0x0000001f03007819 */ /* 0x000fc800000006ff */
[----:B------:R-:W2:Y:S02]  /*3960*/  SYNCS.PHASECHK.TRANS64 P0, [UR7+0x150], R0 ;  /* 0x00015000ff0075a7 */ /* 0x000ea40008001007 */
[----:B-12---:R-:W-:Y:S05]  /*3970*/  @P0 EXIT ;  /* 0x000000000000094d */ /* 0x006fea0003800000 */
[----:B------:R-:W-:Y:S02]  /*3980*/  SHF.L.U32 R3, R3, 0x1f, RZ ;  /* 0x0000001f03037819 */ /* 0x000fe400000006ff */
[----:B------:R-:W-:-:S07]  /*3990*/  MOV R0, UR7 ;  /* 0x0000000700007c02 */ /* 0x000fce0008000f00 */
.L_x_67:
[----:B-1----:R1:W2:Y:S02]  /*39a0*/  SYNCS.PHASECHK.TRANS64.TRYWAIT P0, [R0+URZ+0x150], R3 ;  /* 0x00015003000075a7 */ /* 0x0022a400080011ff */
[----:B--2---:R-:W-:Y:S05]  /*39b0*/  @!P0 NANOSLEEP.SYNCS 0x989680 ;  /* 0x009896800000895d */ /* 0x004fea0003900000 */
[----:B------:R-:W2:Y:S02]  /*39c0*/  @!P0 SYNCS.PHASECHK.TRANS64 P0, [R0+URZ+0x150], R3 ;  /* 0x00015003000085a7 */ /* 0x000ea400080010ff */
[----:B--2---:R-:W-:Y:S05]  /*39d0*/  @P0 EXIT ;  /* 0x000000000000094d */ /* 0x004fea0003800000 */
[----:B------:R-:W-:Y:S05]  /*39e0*/  BRA `(.L_x_67) ;  /* 0xfffffffc00ec7947 */ /* 0x000fea000383ffff */
.L_x_60:
[----:B------:R-:W-:Y:S05]  /*39f0*/  BRA.U UP5, `(.L_x_68) ;  /* 0x0000001105dc7547 */ /* 0x000fea000b800000 */
[----:B------:R-:W2:Y:S01]  /*3a00*/  S2UR UR7, SR_CgaCtaId ;  /* 0x00000000000779c3 */ /* 0x000ea20000008800 */
[----:B------:R-:W-:Y:S01]  /*3a10*/  UMOV UR4, 0x40 ;  /* 0x0000004000047882 */ /* 0x000fe20000000000 */
[----:B------:R-:W-:Y:S01]  /*3a20*/  NOP ;  /* 0x0000000000007918 */ /* 0x000fe20000000000 */
[----:B------:R-:W-:Y:S01]  /*3a30*/  UMOV UR6, 0x400 ;  /* 0x0000040000067882 */ /* 0x000fe20000000000 */
[----:B--2---:R-:W-:Y:S02]  /*3a40*/  ULEA UR5, UR7, UR4, 0x18 ;  /* 0x0000000407057291 */ /* 0x004fe4000f8ec0ff */
[----:B------:R-:W-:-:S07]  /*3a50*/  ULEA UR6, UR7, UR6, 0x18 ;  /* 0x0000000607067291 */ /* 0x000fce000f8ec0ff */
[----:B------:R-:W2:Y:S02]  /*3a60*/  LDS.U8 R0, [UR5+0x1c] ;  /* 0x00001c05ff007984 */ /* 0x000ea40008000000 */
[----:B--2---:R-:W-:-:S13]  /*3a70*/  ISETP.NE.AND P0, PT, R0, RZ, PT ;  /* 0x000000ff0000720c */ /* 0x004fda0003f05270 */
[----:B------:R-:W-:Y:S05]  /*3a80*/  @P0 BRA `(.L_x_69) ;  /* 0x0000000400080947 */ /* 0x000fea0003800000 */
[----:B------:R-:W-:Y:S02]  /*3a90*/  UISETP.NE.U32.AND UP1, UPT, UR46, 0x1, UPT ;  /* 0x000000012e00788c */ /* 0x000fe4000bf25070 */
[----:B------:R-:W-:-:S07]  /*3aa0*/  UIADD3 UR7, UPT, UPT, UR5, 0x8, URZ ;  /* 0x0000000805077890 */ /* 0x000fce000fffe0ff */
[----:B------:R-:W-:Y:S05]  /*3ab0*/  BRA.U !UP1, `(.L_x_70) ;  /* 0x00000001099c7547 */ /* 0x000fea000b800000 */
[----:B------:R-:W-:Y:S01]  /*3ac0*/  ELECT P0, URZ, PT ;  /* 0x0000000000ff782f */ /* 0x000fe20003800000 */
[----:B------:R-:W-:-:S12]  /*3ad0*/  BSSY B0, `(.L_x_70) ;  /* 0x0000025000007945 */ /* 0x000fd80003800000 */
[----:B------:R-:W-:Y:S05]  /*3ae0*/  @!P0 BRA `(.L_x_71) ;  /* 0x00000000008c8947 */ /* 0x000fea0003800000 */
[----:B------:R-:W-:-:S05]  /*3af0*/  UMOV UR4, 0x10 ;  /* 0x0000001000047882 */ /* 0x000fca0000000000 */
[----:B------:R-:W-:Y:S04]  /*3b00*/  DEPBAR.LE SB2, 0x36 ;  /* 0x0000ad800000791a */ /* 0x000fe80000000000 */
[----:B------:R-:W2:Y:S02]  /*3b10*/  UTCATOMSWS.2CTA.FIND_AND_SET.ALIGN UP0, UR4, UR4 ;  /* 0x00000004000475e3 */ /* 0x000ea40008200800 */
[----:B--2---:R-:W-:Y:S01]  /*3b20*/  MOV R11, UR4 ;  /* 0x00000004000b7c02 */ /* 0x004fe20008000f00 */
[----:B------:R-:W-:Y:S06]  /*3b30*/  BRA.U UP0, `(.L_x_72) ;  /* 0x0000000100187547 */ /* 0x000fec000b800000 */
.L_x_73:
[----:B------:R-:W-:Y:S05]  /*3b40*/  NANOSLEEP 0x64 ;  /* 0x000000640000795d */ /* 0x000fea0003800000 */
[----:B------:R-:W-:-:S05]  /*3b50*/  UMOV UR4, 0x10 ;  /* 0x0000001000047882 */ /* 0x000fca0000000000 */
[----:B------:R-:W-:Y:S04]  /*3b60*/  DEPBAR.LE SB2, 0x36 ;  /* 0x0000ad800000791a */ /* 0x000fe80000000000 */
[----:B------:R-:W2:Y:S02]  /*3b70*/  UTCATOMSWS.2CTA.FIND_AND_SET.ALIGN UP0, UR4, UR4 ;  /* 0x00000004000475e3 */ /* 0x000ea40008200800 */
[----:B--2---:R-:W-:Y:S01]  /*3b80*/  MOV R11, UR4 ;  /* 0x00000004000b7c02 */ /* 0x004fe20008000f00 */
[----:B------:R-:W-:Y:S05]  /*3b90*/  BRA.U !UP0, `(.L_x_73) ;  /* 0xfffffffd08e87547 */ /* 0x000fea000b83ffff */
.L_x_72:
[----:B------:R-:W2:Y:S01]  /*3ba0*/  LDS R7, [UR5+0x10] ;  /* 0x00001005ff077984 */ /* 0x000ea20008000800 */
[----:B------:R-:W-:Y:S01]  /*3bb0*/  IMAD.U32 R5, RZ, RZ, UR6 ;  /* 0x00000006ff057e24 */ /* 0x000fe2000f8e00ff */
[----:B------:R-:W-:-:S03]  /*3bc0*/  MOV R4, UR45 ;  /* 0x0000002d00047c02 */ /* 0x000fc60008000f00 */
[----:B------:R-:W-:Y:S01]  /*3bd0*/  VIADD R5, R5, 0x1f0 ;  /* 0x000001f005057836 */ /* 0x000fe20000000000 */
[----:B--2---:R-:W-:-:S04]  /*3be0*/  SHF.L.U32 R7, R7, 0x1f, RZ ;  /* 0x0000001f07077819 */ /* 0x004fc800000006ff */
[----:B------:R-:W2:Y:S02]  /*3bf0*/  SYNCS.PHASECHK.TRANS64.TRYWAIT P0, [UR5+0x8], R7 ;  /* 0x00000807ff0075a7 */ /* 0x000ea40008001105 */
[----:B--2---:R-:W-:Y:S05]  /*3c00*/  @P0 BRA `(.L_x_74) ;  /* 0x0000000000080947 */ /* 0x004fea0003800000 */
[----:B------:R-:W2:Y:S02]  /*3c10*/  SYNCS.PHASECHK.TRANS64.TRYWAIT P0, [UR5+0x8], R7 ;  /* 0x00000807ff0075a7 */ /* 0x000ea40008001105 */
[----:B--2---:R-:W-:Y:S05]  /*3c20*/  @!P0 BRA `(.L_x_75) ;  /* 0x0000005000e08947 */ /* 0x004fea0003800000 */
.L_x_74:
[----:B--2---:R-:W-:Y:S01]  /*3c30*/  HFMA2 R0, -RZ, RZ, 0, 5.9604644775390625e-08 ;  /* 0x00000001ff007431 */ /* 0x004fe200000001ff */
[----:B------:R-:W-:Y:S01]  /*3c40*/  UPRMT UR4, UR45, 0x654, UR7 ;  /* 0x000006542d047896 */ /* 0x000fe20008000007 */
[----:B------:R-:W-:Y:S01]  /*3c50*/  IMAD.MOV.U32 R8, RZ, RZ, 0xffff ;  /* 0x0000ffffff087424 */ /* 0x000fe200078e00ff */
[----:B------:R-:W-:Y:S01]  /*3c60*/  PRMT R4, R4, 0x654, R5 ;  /* 0x0000065404047816 */ /* 0x000fe20000000005 */
[----:B------:R-:W-:Y:S02]  /*3c70*/  IMAD.MOV.U32 R6, RZ, RZ, 0x4 ;  /* 0x00000004ff067424 */ /* 0x000fe400078e00ff */
[----:B------:R-:W-:Y:S01]  /*3c80*/  IMAD.SHL.U32 R9, R11, 0x20, RZ ;  /* 0x000000200b097824 */ /* 0x000fe200078e00ff */
[----:B------:R-:W-:Y:S02]  /*3c90*/  MOV R5, UR4 ;  /* 0x0000000400057c02 */ /* 0x000fe40008000f00 */
[-C--:B------:R-:W-:Y:S01]  /*3ca0*/  SHF.L.U32 R8, R8, R11.reuse, RZ ;  /* 0x0000000b08087219 */ /* 0x080fe200000006ff */
[----:B------:R2:W-:Y:S01]  /*3cb0*/  SYNCS.ARRIVE.TRANS64.RED RZ, [UR4], R6 ;  /* 0x00000006ffff79a7 */ /* 0x0005e20008000404 */
[----:B------:R-:W-:Y:S01]  /*3cc0*/  SHF.L.U32 R7, R0, R11, RZ ;  /* 0x0000000b00077219 */ /* 0x000fe200000006ff */
[----:B------:R2:W-:Y:S04]  /*3cd0*/  STS [UR6+0x1f0], R9 ;  /* 0x0001f009ff007988 */ /* 0x0005e80008000806 */
[----:B------:R2:W-:Y:S04]  /*3ce0*/  STAS [R4.64], R11 ;  /* 0x0000000b04007dbd */ /* 0x0005e8000c0008ff */
[----:B------:R2:W-:Y:S04]  /*3cf0*/  ATOMS.OR RZ, [UR5+0x14], R8 ;  /* 0x00001408ffff798c */ /* 0x0005e8000b000005 */
[----:B------:R2:W-:Y:S04]  /*3d00*/  ATOMS.OR RZ, [UR5+0x18], R7 ;  /* 0x00001807ffff798c */ /* 0x0005e8000b000005 */
[----:B------:R2:W-:Y:S02]  /*3d10*/  ATOMS.XOR RZ, [UR5+0x10], R0 ;  /* 0x00001000ffff798c */ /* 0x0005e4000b800005 */
.L_x_71:
[----:B-1----:R-:W-:Y:S05]  /*3d20*/  BSYNC B0 ;  /* 0x0000000000007941 */ /* 0x002fea0003800000 */
.L_x_70:
[----:B------:R-:W-:Y:S05]  /*3d30*/  BRA.U UP1, `(.L_x_76) ;  /* 0x00000001016c7547 */ /* 0x000fea000b800000 */
[----:B------:R-:W-:-:S03]  /*3d40*/  UMOV UR4, 0xffffffff ;  /* 0xffffffff00047882 */ /* 0x000fc60000000000 */
[----:B------:R-:W-:Y:S05]  /*3d50*/  BRA.DIV UR4, `(.L_x_77) ;  /* 0x0000005204ac7947 */ /* 0x000fea000b800000 */
[----:B------:R-:W-:-:S13]  /*3d60*/  ELECT P0, URZ, PT ;  /* 0x0000000000ff782f */ /* 0x000fda0003800000 */
.L_x_187:
[----:B------:R-:W-:Y:S05]  /*3d70*/  @!P0 BRA `(.L_x_76) ;  /* 0x00000000005c8947 */ /* 0x000fea0003800000 */
[----:B--2---:R-:W2:Y:S02]  /*3d80*/  LDS R5, [UR5+0x10] ;  /* 0x00001005ff057984 */ /* 0x004ea40008000800 */
[----:B--2---:R-:W-:-:S04]  /*3d90*/  SHF.L.U32 R5, R5, 0x1f, RZ ;  /* 0x0000001f05057819 */ /* 0x004fc800000006ff */
[----:B------:R-:W2:Y:S02]  /*3da0*/  SYNCS.PHASECHK.TRANS64.TRYWAIT P0, [UR5+0x8], R5 ;  /* 0x00000805ff0075a7 */ /* 0x000ea40008001105 */
[----:B--2---:R-:W-:Y:S05]  /*3db0*/  @P0 BRA `(.L_x_78) ;  /* 0x0000000000080947 */ /* 0x004fea0003800000 */
[----:B------:R-:W2:Y:S02]  /*3dc0*/  SYNCS.PHASECHK.TRANS64.TRYWAIT P0, [UR5+0x8], R5 ;  /* 0x00000805ff0075a7 */ /* 0x000ea40008001105 */
[----:B--2---:R-:W-:Y:S05]  /*3dd0*/  @!P0 BRA `(.L_x_79) ;  /* 0x0000005000b08947 */ /* 0x004fea0003800000 */
.L_x_78:
[----:B------:R-:W3:Y:S01]  /*3de0*/  LDS R7, [UR6+0x1f0] ;  /* 0x0001f006ff077984 */ /* 0x000ee20008000800 */
[----:B--2---:R-:W-:Y:S02]  /*3df0*/  HFMA2 R0, -RZ, RZ, 0, 5.9604644775390625e-08 ;  /* 0x00000001ff007431 */ /* 0x004fe400000001ff */
[----:B------:R-:W-:Y:S01]  /*3e00*/  IMAD.MOV.U32 R4, RZ, RZ, 0xffff ;  /* 0x0000ffffff047424 */ /* 0x000fe200078e00ff */
[----:B------:R-:W-:Y:S01]  /*3e10*/  UPRMT UR4, UR45, 0x654, UR7 ;  /* 0x000006542d047896 */ /* 0x000fe20008000007 */
[----:B---3--:R-:W-:-:S03]  /*3e20*/  IMAD.SHL.U32 R5, R7, 0x20, RZ ;  /* 0x0000002007057824 */ /* 0x008fc600078e00ff */
[-C--:B------:R-:W-:Y:S02]  /*3e30*/  SHF.L.U32 R4, R4, R7.reuse, RZ ;  /* 0x0000000704047219 */ /* 0x080fe400000006ff */
[----:B------:R-:W-:Y:S01]  /*3e40*/  SHF.L.U32 R7, R0, R7, RZ ;  /* 0x0000000700077219 */ /* 0x000fe200000006ff */
[----:B------:R3:W-:Y:S04]  /*3e50*/  STS [UR6+0x1f0], R5 ;  /* 0x0001f005ff007988 */ /* 0x0007e80008000806 */
[----:B------:R3:W-:Y:S04]  /*3e60*/  ATOMS.OR RZ, [UR5+0x14], R4 ;  /* 0x00001404ffff798c */ /* 0x0007e8000b000005 */
[----:B------:R3:W-:Y:S01]  /*3e70*/  ATOMS.OR RZ, [UR5+0x18], R7 ;  /* 0x00001807ffff798c */ /* 0x0007e2000b000005 */
[----:B------:R-:W-:Y:S03]  /*3e80*/  SYNCS.ARRIVE.TRANS64.RED.A1T0 RZ, [UR4], RZ ;  /* 0x000000ffffff79a7 */ /* 0x000fe60008100404 */
[----:B------:R3:W-:Y:S01]  /*3e90*/  ATOMS.XOR RZ, [UR5+0x10], R0 ;  /* 0x00001000ffff798c */ /* 0x0007e2000b800005 */
[----:B------:R-:W-:Y:S05]  /*3ea0*/  BRA `(.L_x_76) ;  /* 0x0000000000107947 */ /* 0x000fea0003800000 */
.L_x_69:
[----:B------:R-:W-:Y:S02]  /*3eb0*/  MOV R0, 0xffffffff ;  /* 0xffffffff00007802 */ /* 0x000fe40000000f00 */
[----:B------:R-:W-:-:S03]  /*3ec0*/  MOV R4, 0x3ef0 ;  /* 0x00003ef000047802 */ /* 0x000fc60000000f00 */
[----:B------:R2:W-:Y:S04]  /*3ed0*/  STS [UR6+0x1f0], R0 ;  /* 0x0001f000ff007988 */ /* 0x0005e80008000806 */
[----:B-12--5:R-:W-:Y:S05]  /*3ee0*/  CALL.REL.NOINC `($__internal_1_$__cuda_sm10x_tcgen05_guardrail_trap_phase_invalid_during_alloc) ;  /* 0x0000005800107944 */ /* 0x026fea0003c00000 */
.L_x_76:
[----:B------:R-:W-:Y:S05]  /*3ef0*/  WARPSYNC.ALL ;  /* 0x0000000000007948 */ /* 0x000fea0003800000 */
[----:B------:R-:W4:Y:S01]  /*3f00*/  S2UR UR4, SR_CgaCtaId ;  /* 0x00000000000479c3 */ /* 0x000f220000008800 */
[----:B------:R-:W-:Y:S01]  /*3f10*/  UMOV UR26, 0x400 ;  /* 0x00000400001a7882 */ /* 0x000fe20000000000 */
[----:B------:R-:W-:-:S06]  /*3f20*/  NOP ;  /* 0x0000000000007918 */ /* 0x000fcc0000000000 */
[----:B------:R-:W-:Y:S06]  /*3f30*/  BAR.ARV 0x6, 0xa0 ;  /* 0x0182800000007b1d */ /* 0x000fec0000002000 */
[----:B------:R-:W1:Y:S01]  /*3f40*/  LDCU UR6, c[0x0][0x38c] ;  /* 0x00007180ff0677ac */ /* 0x000e620008000800 */
[----:B------:R-:W-:Y:S01]  /*3f50*/  LOP3.LUT R3, R3, 0xffff, RZ, 0xc0, !PT ;  /* 0x0000ffff03037812 */ /* 0x000fe200078ec0ff */
[----:B--2---:R-:W-:Y:S01]  /*3f60*/  IMAD.MOV.U32 R9, RZ, RZ, 0x1 ;  /* 0x00000001ff097424 */ /* 0x004fe200078e00ff */
[----:B------:R-:W-:Y:S01]  /*3f70*/  LOP3.LUT R2, R2, 0xffff, RZ, 0xc0, !PT ;  /* 0x0000ffff02027812 */ /* 0x000fe200078ec0ff */
[----:B------:R-:W-:Y:S01]  /*3f80*/  IMAD.MOV.U32 R8, RZ, RZ, RZ ;  /* 0x000000ffff087224 */ /* 0x000fe200078e00ff */
[----:B------:R-:W-:Y:S01]  /*3f90*/  R2UR UR28, R3 ;  /* 0x00000000031c72ca */ /* 0x000fe200000e0000 */
[----:B------:R-:W-:Y:S01]  /*3fa0*/  UMOV UR32, URZ ;  /* 0x000000ff00207c82 */ /* 0x000fe20008000000 */
[----:B------:R-:W-:-:S02]  /*3fb0*/  R2UR UR42, R2 ;  /* 0x00000000022a72ca */ /* 0x000fc400000e0000 */
[----:B------:R-:W-:Y:S01]  /*3fc0*/  CS2R R2, SRZ ;  /* 0x0000000000027805 */ /* 0x000fe2000001ff00 */
[----:B------:R-:W-:Y:S01]  /*3fd0*/  UMOV UR23, URZ ;  /* 0x000000ff00177c82 */ /* 0x000fe20008000000 */
[----:B----4-:R-:W-:Y:S01]  /*3fe0*/  ULEA UR26, UR4, UR26, 0x18 ;  /* 0x0000001a041a7291 */ /* 0x010fe2000f8ec0ff */
[----:B------:R-:W-:Y:S01]  /*3ff0*/  UMOV UR22, URZ ;  /* 0x000000ff00167c82 */ /* 0x000fe20008000000 */
[----:B------:R-:W-:Y:S02]  /*4000*/  UISETP.NE.AND UP3, UPT, UR46, URZ, UPT ;  /* 0x000000ff2e00728c */ /* 0x000fe4000bf65270 */
[----:B------:R-:W-:Y:S02]  /*4010*/  UIADD3 UR5, UPT, UPT, UR26, 0x6400, URZ ;  /* 0x000064001a057890 */ /* 0x000fe4000fffe0ff */
[----:B------:R-:W-:-:S03]  /*4020*/  UIADD3 UR4, UPT, UPT, UR26, 0x26400, URZ ;  /* 0x000264001a047890 */ /* 0x000fc6000fffe0ff */
[----:B---3--:R-:W2:Y:S01]  /*4030*/  LDS R0, [UR26+0x1f0] ;  /* 0x0001f01aff007984 */ /* 0x008ea20008000800 */
[----:B-1----:R-:W-:Y:S02]  /*4040*/  UIADD3 UR6, UPT, UPT, UR6, 0x1f, URZ ;  /* 0x0000001f06067890 */ /* 0x002fe4000fffe0ff */
[----:B------:R-:W-:Y:S02]  /*4050*/  USHF.R.U32.HI UR5, URZ, 0x4, UR5 ;  /* 0x00000004ff057899 */ /* 0x000fe40008011605 */
[----:B------:R-:W-:Y:S02]  /*4060*/  USHF.R.S32.HI UR33, URZ, 0x1f, UR6 ;  /* 0x0000001fff217899 */ /* 0x000fe40008011406 */
[----:B------:R-:W-:Y:S02]  /*4070*/  USHF.R.U32.HI UR4, URZ, 0x4, UR4 ;  /* 0x00000004ff047899 */ /* 0x000fe40008011604 */
[----:B------:R-:W-:Y:S02]  /*4080*/  ULEA.HI UR33, UR33, UR6, URZ, 0x5 ;  /* 0x0000000621217291 */ /* 0x000fe4000f8f28ff */
[----:B------:R-:W-:-:S02]  /*4090*/  ULOP3.LUT UR5, UR5, 0x3fff, URZ, 0xc0, !UPT ;  /* 0x00003fff05057892 */ /* 0x000fc4000f8ec0ff */
[----:B------:R-:W-:Y:S02]  /*40a0*/  USHF.R.S32.HI UR33, URZ, 0x5, UR33 ;  /* 0x00000005ff217899 */ /* 0x000fe40008011421 */
[----:B------:R-:W-:Y:S02]  /*40b0*/  ULOP3.LUT UR30, UR4, 0x3fff, URZ, 0xc0, !UPT ;  /* 0x00003fff041e7892 */ /* 0x000fe4000f8ec0ff */
[----:B------:R-:W-:Y:S01]  /*40c0*/  UISETP.LT.AND UP0, UPT, UR33, 0x1, UPT ;  /* 0x000000012100788c */ /* 0x000fe2000bf01270 */
[----:B------:R-:W-:Y:S01]  /*40d0*/  UMOV UR40, 0x0 ;  /* 0x0000000000287882 */ /* 0x000fe20000000000 */
[----:B------:R-:W-:Y:S01]  /*40e0*/  UMOV UR41, 0x8100910 ;  /* 0x0810091000297882 */ /* 0x000fe20000000000 */
[----:B------:R-:W-:Y:S02]  /*40f0*/  ULOP3.LUT UR29, UR5, 0x10000, URZ, 0xfc, !UPT ;  /* 0x00010000051d7892 */ /* 0x000fe4000f8efcff */
[----:B------:R-:W-:Y:S02]  /*4100*/  ULOP3.LUT UR30, UR30, 0x10000, URZ, 0xfc, !UPT ;  /* 0x000100001e1e7892 */ /* 0x000fe4000f8efcff */
[----:B------:R-:W-:Y:S01]  /*4110*/  USEL UR43, UR33, 0x1, !UP0 ;  /* 0x00000001212b7887 */ /* 0x000fe2000c000000 */
[----:B------:R-:W-:Y:S01]  /*4120*/  UMOV UR38, 0x0 ;  /* 0x0000000000267882 */ /* 0x000fe20000000000 */
[----:B------:R-:W-:Y:S01]  /*4130*/  UMOV UR39, 0x8100910 ;  /* 0x0810091000277882 */ /* 0x000fe20000000000 */
[----:B------:R-:W-:Y:S01]  /*4140*/  UMOV UR36, 0x0 ;  /* 0x0000000000247882 */ /* 0x000fe20000000000 */
[----:B------:R-:W-:Y:S01]  /*4150*/  UMOV UR37, 0x8100910 ;  /* 0x0810091000257882 */ /* 0x000fe20000000000 */
[----:B------:R-:W-:Y:S01]  /*4160*/  UMOV UR34, 0x0 ;  /* 0x0000000000227882 */ /* 0x000fe20000000000 */
[----:B------:R-:W-:Y:S01]  /*4170*/  UMOV UR35, 0x8100910 ;  /* 0x0810091000237882 */ /* 0x000fe20000000000 */
[----:B--2---:R-:W-:-:S15]  /*4180*/  R2UR UR44, R0 ;  /* 0x00000000002c72ca */ /* 0x004fde00000e0000 */
.L_x_87:
[C---:B------:R-:W-:Y:S02]  /*4190*/  LEA R0, R8.reuse, UR26, 0x3 ;  /* 0x0000001a08007c11 */ /* 0x040fe4000f8e18ff */
[----:B------:R-:W-:Y:S02]  /*41a0*/  SHF.L.U32 R5, R3, 0x1f, RZ ;  /* 0x0000001f03057819 */ /* 0x000fe400000006ff */
[----:B------:R-:W-:Y:S02]  /*41b0*/  LEA R4, R8, UR26, 0x4 ;  /* 0x0000001a08047c11 */ /* 0x000fe4000f8e20ff */
[----:B------:R-:W1:Y:S02]  /*41c0*/  SYNCS.PHASECHK.TRANS64.TRYWAIT P0, [R0+URZ+0x140], R5 ;  /* 0x00014005000075a7 */ /* 0x000e6400080011ff */
[----:B-1-3--:R-:W-:Y:S05]  /*41d0*/  @!P0 BRA `(.L_x_80) ;  /* 0x0000004c00c88947 */ /* 0x00afea0003800000 */
.L_x_188:
[----:B-1----:R-:W1:Y:S01]  /*41e0*/  LDS.128 R4, [R4+0x1d0] ;  /* 0x0001d00004047984 */ /* 0x002e620000000c00 */
[----:B------:R-:W-:Y:S02]  /*41f0*/  VIADD R0, R0, 0x150 ;  /* 0x0000015000007836 */ /* 0x000fe40000000000 */
[----:B------:R-:W-:Y:S01]  /*4200*/  VIADD R8, R8, 0x1 ;  /* 0x0000000108087836 */ /* 0x000fe20000000000 */
[----:B------:R-:W-:Y:S01]  /*4210*/  @!PT LDS RZ, [RZ] ;  /* 0x00000000fffff984 */ /* 0x000fe20000000800 */
[----:B------:R-:W-:Y:S01]  /*4220*/  @!PT LDS RZ, [RZ] ;  /* 0x00000000fffff984 */ /* 0x000fe20000000800 */
[----:B------:R-:W-:Y:S01]  /*4230*/  @!PT LDS RZ, [RZ] ;  /* 0x00000000fffff984 */ /* 0x000fe20000000800 */
[----:B------:R-:W-:Y:S01]  /*4240*/  @!PT LDS RZ, [RZ] ;  /* 0x00000000fffff984 */ /* 0x000fe20000000800 */
[----:B------:R2:W-:Y:S06]  /*4250*/  MEMBAR.ALL.CTA ;  /* 0x0000000000007992 */ /* 0x0005ec0000008000 */
[----:B--2---:R-:W2:Y:S01]  /*4260*/  FENCE.VIEW.ASYNC.S ;  /* 0x00000000000073c6 */ /* 0x004ea20000000000 */
[----:B------:R-:W-:-:S04]  /*4270*/  PRMT R0, RZ, 0x654, R0 ;  /* 0x00000654ff007816 */ /* 0x000fc80000000000 */
[----:B--2---:R2:W-:Y:S01]  /*4280*/  SYNCS.ARRIVE.TRANS64.RED.A1T0 RZ, [R0+URZ], RZ ;  /* 0x000000ff00ff79a7 */ /* 0x0045e200081004ff */
[----:B-1----:R-:W-:Y:S01]  /*4290*/  LOP3.LUT P1, RZ, R6, 0x1, RZ, 0xc0, !PT ;  /* 0x0000000106ff7812 */ /* 0x002fe2000782c0ff */
[----:B--2---:R-:W-:-:S12]  /*42a0*/  BRA.U UP3, `(.L_x_81) ;  /* 0x0000000503087547 */ /* 0x004fd8000b800000 */
[----:B------:R-:W1:Y:S01]  /*42b0*/  LDCU UR4, c[0x0][0x38c] ;  /* 0x00007180ff0477ac */ /* 0x000e620008000800 */
[----:B------:R-:W-:Y:S02]  /*42c0*/  PLOP3.LUT P2, PT, PT, PT, PT, 0x80, 0x8 ;  /* 0x000000000008781c */ /* 0x000fe40003f4f070 */
[----:B------:R-:W-:Y:S01]  /*42d0*/  SHF.L.U32 R5, R9, 0x1f, RZ ;  /* 0x0000001f09057819 */ /* 0x000fe200000006ff */
[----:B------:R-:W-:Y:S02]  /*42e0*/  ULEA UR31, UR32, UR26, 0x3 ;  /* 0x0000001a201f7291 */ /* 0x000fe4000f8e18ff */
[----:B------:R-:W-:Y:S02]  /*42f0*/  ULEA UR11, UR32, UR44, 0x5 ;  /* 0x0000002c200b7291 */ /* 0x000fe4000f8e28ff */
[----:B-1----:R-:W-:-:S06]  /*4300*/  UISETP.GE.AND UP0, UPT, UR4, 0x1, UPT ;  /* 0x000000010400788c */ /* 0x002fcc000bf06270 */
[----:B------:R-:W-:-:S05]  /*4310*/  PLOP3.LUT P0, PT, PT, PT, UP0, 0x80, 0x8 ;  /* 0x000000000008781c */ /* 0x000fca0003f0f008 */
[----:B------:R-:W-:-:S08]  /*4320*/  @UP0 ULEA UR4, UR23, UR26, 0x3 ;  /* 0x0000001a17040291 */ /* 0x000fd0000f8e18ff */
[----:B------:R-:W-:-:S04]  /*4330*/  @P0 SHF.L.U32 R0, R2, 0x1f, RZ ;  /* 0x0000001f02000819 */ /* 0x000fc800000006ff */
[----:B------:R1:W2:Y:S01]  /*4340*/  @P0 SYNCS.PHASECHK.TRANS64.TRYWAIT P2, [UR4], R0 ;  /* 0x00000000ff0005a7 */ /* 0x0002a20008041104 */
[----:B------:R-:W3:Y:S02]  /*4350*/  SYNCS.PHASECHK.TRANS64.TRYWAIT P0, [UR31+0x180], R5 ;  /* 0x00018005ff0075a7 */ /* 0x000ee4000800111f */
[----:B-123--:R-:W-:Y:S05]  /*4360*/  @!P0 BRA `(.L_x_82) ;  /* 0x0000004c00788947 */ /* 0x00efea0003800000 */
.L_x_190:
[----:B------:R-:W-:Y:S01]  /*4370*/  UMOV UR27, UR22 ;  /* 0x00000016001b7c82 */ /* 0x000fe20008000000 */
[----:B------:R-:W-:Y:S05]  /*4380*/  BRA.U !UP0, `(.L_x_83) ;  /* 0x0000000108c07547 */ /* 0x000fea000b800000 */
[----:B------:R-:W-:Y:S02]  /*4390*/  UIADD3 UR27, UPT, UPT, UR43, UR22, URZ ;  /* 0x000000162b1b7290 */ /* 0x000fe4000fffe0ff */
[----:B------:R-:W-:Y:S01]  /*43a0*/  UPLOP3.LUT UP2, UPT, UPT, UPT, UPT, 0x40, 0x4 ;  /* 0x000000000004789c */ /* 0x000fe20003f4e870 */
[----:B------:R-:W-:Y:S01]  /*43b0*/  UMOV UR24, UR33 ;  /* 0x0000002100187c82 */ /* 0x000fe20008000000 */
[----:B------:R-:W-:-:S09]  /*43c0*/  UMOV UR10, UR23 ;  /* 0x00000017000a7c82 */ /* 0x000fd20008000000 */
.L_x_86:
[----:B--2---:R-:W-:Y:S01]  /*43d0*/  ULEA UR5, UR10, UR26, 0x3 ;  /* 0x0000001a0a057291 */ /* 0x004fe2000f8e18ff */
[----:B---3--:R-:W-:Y:S11]  /*43e0*/  @P2 BRA `(.L_x_84) ;  /* 0x00000000000c2947 */ /* 0x008ff60003800000 */
[----:B-1----:R-:W-:Y:S04]  /*43f0*/  SHF.L.U32 R5, R2, 0x1f, RZ ;  /* 0x0000001f02057819 */ /* 0x002fe800000006ff */
[----:B------:R-:W1:Y:S02]  /*4400*/  SYNCS.PHASECHK.TRANS64.TRYWAIT P0, [UR5], R5 ;  /* 0x00000005ff0075a7 */ /* 0x000e640008001105 */
[----:B-1----:R-:W-:Y:S05]  /*4410*/  @!P0 BRA `(.L_x_85) ;  /* 0x0000004c00648947 */ /* 0x002fea0003800000 */
.L_x_84:
[----:B------:R-:W-:Y:S01]  /*4420*/  UISETP.NE.AND UP0, UPT, UR24, 0x1, UPT ;  /* 0x000000011800788c */ /* 0x000fe2000bf05270 */
[----:B------:R-:W-:Y:S01]  /*4430*/  PLOP3.LUT P2, PT, PT, PT, PT, 0x80, 0x8 ;  /* 0x000000000008781c */ /* 0x000fe20003f4f070 */
[----:B------:R-:W-:Y:S02]  /*4440*/  UIADD3 UR4, UPT, UPT, UR10, 0x1, URZ ;  /* 0x000000010a047890 */ /* 0x000fe4000fffe0ff */
[----:B------:R-:W-:Y:S02]  /*4450*/  UIADD3 UR25, UPT, UPT, UR5, 0x80, URZ ;  /* 0x0000008005197890 */ /* 0x000fe4000fffe0ff */
[----:B------:R-:W-:Y:S01]  /*4460*/  UISETP.NE.AND UP1, UPT, UR4, 0x10, UPT ;  /* 0x000000100400788c */ /* 0x000fe2000bf25270 */
[----:B------:R-:W-:Y:S01]  /*4470*/  PLOP3.LUT P0, PT, PT, PT, UP0, 0x80, 0x8 ;  /* 0x000000000008781c */ /* 0x000fe20003f0f008 */
[----:B------:R-:W-:Y:S02]  /*4480*/  UIADD3 UR22, UPT, UPT, UR22, 0x1, URZ ;  /* 0x0000000116167890 */ /* 0x000fe4000fffe0ff */
[----:B------:R-:W-:Y:S02]  /*4490*/  USEL UR6, URZ, 0x1, UP1 ;  /* 0x00000001ff067887 */ /* 0x000fe40008800000 */
[----:B------:R-:W-:Y:S02]  /*44a0*/  USEL UR23, UR4, URZ, UP1 ;  /* 0x000000ff04177287 */ /* 0x000fe40008800000 */
[----:B------:R-:W-:Y:S02]  /*44b0*/  UIADD3 UR24, UPT, UPT, UR24, -0x1, URZ ;  /* 0xffffffff18187890 */ /* 0x000fe4000fffe0ff */
[----:B------:R-:W-:Y:S01]  /*44c0*/  @UP0 ULEA UR4, UR23, UR26, 0x3 ;  /* 0x0000001a17040291 */ /* 0x000fe2000f8e18ff */
[----:B------:R-:W-:Y:S01]  /*44d0*/  LOP3.LUT R2, R2, UR6, RZ, 0x3c, !PT ;  /* 0x0000000602027c12 */ /* 0x000fe2000f8e3cff */
[----:B------:R-:W-:Y:S02]  /*44e0*/  ULEA UR6, UR10, UR30, 0x8 ;  /* 0x0000001e0a067291 */ /* 0x000fe4000f8e40ff */
[----:B------:R-:W-:Y:S01]  /*44f0*/  UISETP.NE.AND UP0, UPT, UR22, UR27, UPT ;  /* 0x0000001b1600728c */ /* 0x000fe2000bf05270 */
[----:B-1----:R-:W-:Y:S01]  /*4500*/  @P0 SHF.L.U32 R0, R2, 0x1f, RZ ;  /* 0x0000001f02000819 */ /* 0x002fe200000006ff */
[----:B------:R-:W-:Y:S02]  /*4510*/  UIADD3 UR20, UPT, UPT, UR6, 0x2, URZ ;  /* 0x0000000206147890 */ /* 0x000fe4000fffe0ff */
[----:B------:R-:W-:Y:S01]  /*4520*/  UIADD3 UR16, UPT, UPT, UR6, 0x4, URZ ;  /* 0x0000000406107890 */ /* 0x000fe2000fffe0ff */
[----:B------:R2:W3:Y:S01]  /*4530*/  @P0 SYNCS.PHASECHK.TRANS64.TRYWAIT P2, [UR4], R0 ;  /* 0x00000000ff0005a7 */ /* 0x0004e20008041104 */
[----:B------:R-:W-:Y:S02]  /*4540*/  ULEA UR4, UR10, UR29, 0x9 ;  /* 0x0000001d0a047291 */ /* 0x000fe4000f8e48ff */
[----:B------:R-:W-:Y:S02]  /*4550*/  UIADD3 UR12, UPT, UPT, UR6, 0x6, URZ ;  /* 0x00000006060c7890 */ /* 0x000fe4000fffe0ff */
[----:B------:R-:W-:Y:S02]  /*4560*/  UIADD3 UR18, UPT, UPT, UR4, 0x2, URZ ;  /* 0x0000000204127890 */ /* 0x000fe4000fffe0ff */
[----:B------:R-:W-:Y:S02]  /*4570*/  UIADD3 UR14, UPT, UPT, UR4, 0x4, URZ ;  /* 0x00000004040e7890 */ /* 0x000fe4000fffe0ff */
[----:B------:R-:W-:Y:S01]  /*4580*/  UIADD3 UR8, UPT, UPT, UR4, 0x6, URZ ;  /* 0x0000000604087890 */ /* 0x000fe2000fffe0ff */
[----:B------:R-:W-:Y:S01]  /*4590*/  UMOV UR7, 0x40004040 ;  /* 0x4000404000077882 */ /* 0x000fe20000000000 */
[----:B------:R-:W-:Y:S01]  /*45a0*/  UMOV UR5, 0x40004040 ;  /* 0x4000404000057882 */ /* 0x000fe20000000000 */
[----:B------:R-:W-:Y:S01]  /*45b0*/  UMOV UR21, 0x40004040 ;  /* 0x4000404000157882 */ /* 0x000fe20000000000 */
[----:B------:R2:W-:Y:S01]  /*45c0*/  UTCHMMA.2CTA gdesc[UR4], gdesc[UR6], tmem[UR11], tmem[UR40], idesc[UR41], UP2 ;  /* 0x00ff2806040075ea */ /* 0x0005e2000920000b */
[----:B------:R-:W-:Y:S01]  /*45d0*/  UPLOP3.LUT UP2, UPT, UPT, UPT, UPT, 0x80, 0x8 ;  /* 0x000000000008789c */ /* 0x000fe20003f4f070 */
[----:B------:R-:W-:Y:S01]  /*45e0*/  UMOV UR19, 0x40004040 ;  /* 0x4000404000137882 */ /* 0x000fe20000000000 */
[----:B------:R-:W-:Y:S01]  /*45f0*/  UMOV UR17, 0x40004040 ;  /* 0x4000404000117882 */ /* 0x000fe20000000000 */
[----:B------:R2:W-:Y:S01]  /*4600*/  UTCHMMA.2CTA gdesc[UR18], gdesc[UR20], tmem[UR11], tmem[UR38], idesc[UR39], UPT ;  /* 0x00ff2614120075ea */ /* 0x0005e2000ba0000b */
[----:B------:R-:W-:Y:S01]  /*4610*/  UMOV UR15, 0x40004040 ;  /* 0x40004040000f7882 */ /* 0x000fe20000000000 */
[----:B------:R-:W-:Y:S01]  /*4620*/  UMOV UR13, 0x40004040 ;  /* 0x40004040000d7882 */ /* 0x000fe20000000000 */
[----:B------:R-:W-:Y:S01]  /*4630*/  UMOV UR9, 0x40004040 ;  /* 0x4000404000097882 */ /* 0x000fe20000000000 */
[----:B------:R2:W-:Y:S01]  /*4640*/  UTCHMMA.2CTA gdesc[UR14], gdesc[UR16], tmem[UR11], tmem[UR36], idesc[UR37], UPT ;  /* 0x00ff24100e0075ea */ /* 0x0005e2000ba0000b */
[----:B------:R2:W-:Y:S01]  /*4650*/  UTCHMMA.2CTA gdesc[UR8], gdesc[UR12], tmem[UR11], tmem[UR34], idesc[UR35], UPT ;  /* 0x00ff220c080075ea */ /* 0x0005e2000ba0000b */
[----:B------:R2:W-:Y:S01]  /*4660*/  UTCBAR.2CTA.MULTICAST [UR25], URZ, UR28 ;  /* 0x000000ff190073e9 */ /* 0x0005e2000820081c */
[----:B------:R-:W-:Y:S01]  /*4670*/  UMOV UR10, UR23 ;  /* 0x00000017000a7c82 */ /* 0x000fe20008000000 */
[----:B------:R-:W-:Y:S05]  /*4680*/  BRA.U UP0, `(.L_x_86) ;  /* 0xfffffffd00507547 */ /* 0x000fea000b83ffff */
.L_x_83:
[----:B--2---:R-:W-:Y:S01]  /*4690*/  UIADD3 UR4, UPT, UPT, UR31, 0x160, URZ ;  /* 0x000001601f047890 */ /* 0x004fe2000fffe0ff */
[----:B------:R-:W-:-:S08]  /*46a0*/  UMOV UR22, UR27 ;  /* 0x0000001b00167c82 */ /* 0x000fd00008000000 */
[----:B------:R2:W-:Y:S01]  /*46b0*/  UTCBAR.2CTA.MULTICAST [UR4], URZ, UR42 ;  /* 0x000000ff040073e9 */ /* 0x0005e2000820082a */
[----:B------:R-:W-:Y:S02]  /*46c0*/  NOP ;  /* 0x0000000000007918 */ /* 0x000fe40000000000 */
.L_x_81:
[----:B--2---:R-:W-:Y:S01]  /*46d0*/  UIADD3 UR4, UPT, UPT, UR32, 0x1, URZ ;  /* 0x0000000120047890 */ /* 0x004fe2000fffe0ff */
[----:B------:R-:W-:-:S03]  /*46e0*/  ISETP.NE.AND P0, PT, R8, 0x2, PT ;  /* 0x000000020800780c */ /* 0x000fc60003f05270 */
[----:B------:R-:W-:Y:S01]  /*46f0*/  UISETP.NE.AND UP0, UPT, UR4, 0x4, UPT ;  /* 0x000000040400788c */ /* 0x000fe2000bf05270 */
[----:B-1----:R-:W-:Y:S02]  /*4700*/  SEL R0, RZ, 0x1, P0 ;  /* 0x00000001ff007807 */ /* 0x002fe40000000000 */
[----:B------:R-:W-:Y:S01]  /*4710*/  SEL R8, R8, RZ, P0 ;  /* 0x000000ff08087207 */ /* 0x000fe20000000000 */
[----:B------:R-:W-:Y:S01]  /*4720*/  USEL UR5, URZ, 0x1, UP0 ;  /* 0x00000001ff057887 */ /* 0x000fe20008000000 */
[----:B------:R-:W-:Y:S01]  /*4730*/  LOP3.LUT R3, R3, R0, RZ, 0x3c, !PT ;  /* 0x0000000003037212 */ /* 0x000fe200078e3cff */
[----:B------:R-:W-:-:S04]  /*4740*/  USEL UR32, UR4, URZ, UP0 ;  /* 0x000000ff04207287 */ /* 0x000fc80008000000 */
[----:B------:R-:W-:Y:S01]  /*4750*/  LOP3.LUT R9, R9, UR5, RZ, 0x3c, !PT ;  /* 0x0000000509097c12 */ /* 0x000fe2000f8e3cff */
[----:B------:R-:W-:Y:S07]  /*4760*/  @P1 BRA `(.L_x_87) ;  /* 0xfffffff800881947 */ /* 0x000fee000383ffff */
[----:B------:R-:W1:Y:S01]  /*4770*/  S2UR UR8, SR_CgaCtaId ;  /* 0x00000000000879c3 */ /* 0x000e620000008800 */
[----:B------:R-:W-:Y:S01]  /*4780*/  ELECT P0, URZ, PT ;  /* 0x0000000000ff782f */ /* 0x000fe20003800000 */
[----:B------:R-:W-:Y:S01]  /*4790*/  HFMA2 R0, -RZ, RZ, 0, 5.9604644775390625e-08 ;  /* 0x00000001ff007431 */ /* 0x000fe200000001ff */
[----:B------:R-:W-:-:S05]  /*47a0*/  UMOV UR4, 0x40 ;  /* 0x0000004000047882 */ /* 0x000fca0000000000 */
[----:B------:R-:W-:Y:S01]  /*47b0*/  UVIRTCOUNT.DEALLOC.SMPOOL 0x80 ;  /* 0x000000800000784c */ /* 0x000fe20000000000 */
[----:B------:R-:W-:Y:S02]  /*47c0*/  UISETP.NE.AND UP1, UPT, UR46, URZ, UPT ;  /* 0x000000ff2e00728c */ /* 0x000fe4000bf25270 */
[----:B-1----:R-:W-:-:S09]  /*47d0*/  ULEA UR8, UR8, UR4, 0x18 ;  /* 0x0000000408087291 */ /* 0x002fd2000f8ec0ff */
[----:B------:R1:W-:Y:S01]  /*47e0*/  @P0 STS.U8 [UR8+0x1c], R0 ;  /* 0x00001c00ff000988 */ /* 0x0003e20008000008 */
[----:B------:R-:W-:Y:S05]  /*47f0*/  BRA.U UP1, `(.L_x_88) ;  /* 0x0000000101a07547 */ /* 0x000fea000b800000 */
[----:B------:R-:W-:Y:S01]  /*4800*/  UIADD3 UR7, UPT, UPT, UR26, 0x180, URZ ;  /* 0x000001801a077890 */ /* 0x000fe2000fffe0ff */
[----:B------:R-:W-:-:S03]  /*4810*/  SHF.L.U32 R3, R9, 0x1f, RZ ;  /* 0x0000001f09037819 */ /* 0x000fc600000006ff */
[----:B------:R-:W-:-:S09]  /*4820*/  ULEA UR4, UR32, UR7, 0x3 ;  /* 0x0000000720047291 */ /* 0x000fd2000f8e18ff */
[----:B------:R-:W2:Y:S02]  /*4830*/  SYNCS.PHASECHK.TRANS64.TRYWAIT P0, [UR4], R3 ;  /* 0x00000003ff0075a7 */ /* 0x000ea40008001104 */
[----:B--2---:R-:W-:Y:S05]  /*4840*/  @!P0 BRA `(.L_x_89) ;  /* 0x0000004800708947 */ /* 0x004fea0003800000 */
.L_x_193:
        /* <DEDUP_REMOVED lines=9> */
.L_x_195:
        /* <DEDUP_REMOVED lines=9> */
.L_x_197:
[----:B------:R-:W-:-:S04]  /*4970*/  UIADD3 UR4, UPT, UPT, UR4, 0x1, URZ ;  /* 0x0000000104047890 */ /* 0x000fc8000fffe0ff */
[----:B------:R-:W-:-:S04]  /*4980*/  UISETP.NE.AND UP0, UPT, UR4, 0x4, UPT ;  /* 0x000000040400788c */ /* 0x000fc8000bf05270 */
[----:B------:R-:W-:Y:S02]  /*4990*/  USEL UR5, URZ, 0x1, UP0 ;  /* 0x00000001ff057887 */ /* 0x000fe40008000000 */
[----:B------:R-:W-:-:S04]  /*49a0*/  USEL UR4, UR4, URZ, UP0 ;  /* 0x000000ff04047287 */ /* 0x000fc80008000000 */
[----:B------:R-:W-:Y:S01]  /*49b0*/  ULEA UR4, UR4, UR7, 0x3 ;  /* 0x0000000704047291 */ /* 0x000fe2000f8e18ff */
[----:B-1----:R-:W-:-:S04]  /*49c0*/  LOP3.LUT R3, R2, UR5, RZ, 0x3c, !PT ;  /* 0x0000000502037c12 */ /* 0x002fc8000f8e3cff */
[----:B------:R-:W-:Y:S01]  /*49d0*/  SHF.L.U32 R3, R3, 0x1f, RZ ;  /* 0x0000001f03037819 */ /* 0x000fe200000006ff */
[----:B------:R-:W-:-:S04]  /*49e0*/  IMAD.U32 R0, RZ, RZ, UR4 ;  /* 0x00000004ff007e24 */ /* 0x000fc8000f8e00ff */
[----:B------:R1:W2:Y:S03]  /*49f0*/  SYNCS.PHASECHK.TRANS64.TRYWAIT P0, [R0+URZ], R3 ;  /* 0x00000003000075a7 */ /* 0x0002a600080011ff */
[----:B--2---:R-:W-:Y:S05]  /*4a00*/  @!P0 NANOSLEEP.SYNCS 0x989680 ;  /* 0x009896800000895d */ /* 0x004fea0003900000 */
[----:B------:R-:W2:Y:S02]  /*4a10*/  @!P0 SYNCS.PHASECHK.TRANS64 P0, [R0+URZ], R3 ;  /* 0x00000003000085a7 */ /* 0x000ea400080010ff */
[----:B--2---:R-:W-:Y:S05]  /*4a20*/  @P0 BRA `(.L_x_92) ;  /* 0x0000000000200947 */ /* 0x004fea0003800000 */
.L_x_93:
[----:B--2---:R2:W4:Y:S02]  /*4a30*/  SYNCS.PHASECHK.TRANS64.TRYWAIT P0, [R0+URZ], R3 ;  /* 0x00000003000075a7 */ /* 0x00452400080011ff */
[----:B----4-:R-:W-:Y:S05]  /*4a40*/  @!P0 NANOSLEEP.SYNCS 0x989680 ;  /* 0x009896800000895d */ /* 0x010fea0003900000 */
[----:B------:R-:W4:Y:S02]  /*4a50*/  @!P0 SYNCS.PHASECHK.TRANS64 P0, [R0+URZ], R3 ;  /* 0x00000003000085a7 */ /* 0x000f2400080010ff */
[----:B----4-:R-:W-:Y:S05]  /*4a60*/  @!P0 BRA `(.L_x_93) ;  /* 0xfffffffc00f08947 */ /* 0x010fea000383ffff */
[----:B------:R-:W-:Y:S05]  /*4a70*/  BRA `(.L_x_92) ;  /* 0x00000000000c7947 */ /* 0x000fea0003800000 */
.L_x_88:
[----:B------:R-:W-:-:S04]  /*4a80*/  UIADD3 UR4, UPT, UPT, UR26, 0x1c0, URZ ;  /* 0x000001c01a047890 */ /* 0x000fc8000fffe0ff */
[----:B------:R-:W-:-:S09]  /*4a90*/  UPRMT UR4, UR45, 0x654, UR4 ;  /* 0x000006542d047896 */ /* 0x000fd20008000004 */
[----:B------:R-:W-:Y:S03]  /*4aa0*/  SYNCS.ARRIVE.TRANS64.RED.A1T0 RZ, [UR4], RZ ;  /* 0x000000ffffff79a7 */ /* 0x000fe60008100404 */
.L_x_92:
[----:B-12---:R-:W-:Y:S01]  /*4ab0*/  SHF.L.U32 R3, RZ, 0x1f, RZ ;  /* 0x0000001fff037819 */ /* 0x006fe200000006ff */
[----:B------:R-:W-:Y:S01]  /*4ac0*/  UIADD3 UR4, UPT, UPT, UR26, 0x1c0, URZ ;  /* 0x000001c01a047890 */ /* 0x000fe2000fffe0ff */
[----:B------:R-:W-:Y:S02]  /*4ad0*/  PLOP3.LUT P0, PT, PT, PT, UP1, 0x80, 0x8 ;  /* 0x000000000008781c */ /* 0x000fe40003f0f018 */
[----:B------:R-:W1:Y:S02]  /*4ae0*/  SYNCS.PHASECHK.TRANS64.TRYWAIT P1, [UR26+0x1c0], R3 ;  /* 0x0001c003ff0075a7 */ /* 0x000e64000802111a */
[----:B-1----:R-:W-:Y:S09]  /*4af0*/  @!P1 BRA `(.L_x_94) ;  /* 0x00000048000c9947 */ /* 0x002ff20003800000 */
.L_x_199:
[----:B------:R-:W-:Y:S01]  /*4b00*/  @!UP1 UPRMT UR4, UR45, 0x654, UR4 ;  /* 0x000006542d049896 */ /* 0x000fe20008000004 */
[----:B------:R-:W-:Y:S01]  /*4b10*/  UMOV UR5, 0xffff ;  /* 0x0000ffff00057882 */ /* 0x000fe20000000000 */
[----:B------:R-:W-:-:S07]  /*4b20*/  UMOV UR6, 0x1 ;  /* 0x0000000100067882 */ /* 0x000fce0000000000 */
[----:B------:R-:W-:Y:S01]  /*4b30*/  @!P0 SYNCS.ARRIVE.TRANS64.RED.A1T0 RZ, [UR4], RZ ;  /* 0x000000ffffff89a7 */ /* 0x000fe20008100404 */
[----:B------:R-:W-:Y:S01]  /*4b40*/  NOP ;  /* 0x0000000000007918 */ /* 0x000fe20000000000 */
[----:B-1----:R-:W1:Y:S01]  /*4b50*/  LDS R0, [UR8+0x14] ;  /* 0x00001408ff007984 */ /* 0x002e620008000800 */
[----:B------:R-:W-:-:S04]  /*4b60*/  ULOP3.LUT UR4, UR44, 0xffff, URZ, 0xc0, !UPT ;  /* 0x0000ffff2c047892 */ /* 0x000fc8000f8ec0ff */
[----:B------:R-:W-:-:S04]  /*4b70*/  USHF.R.U32.HI UR4, URZ, 0x5, UR4 ;  /* 0x00000005ff047899 */ /* 0x000fc80008011604 */
[----:B------:R-:W-:Y:S02]  /*4b80*/  USHF.L.U32 UR5, UR5, UR4, URZ ;  /* 0x0000000405057299 */ /* 0x000fe400080006ff */
[----:B------:R-:W-:-:S04]  /*4b90*/  USHF.L.U32 UR4, UR6, UR4, URZ ;  /* 0x0000000406047299 */ /* 0x000fc800080006ff */
[----:B-1----:R-:W-:-:S04]  /*4ba0*/  LOP3.LUT R0, R0, UR5, RZ, 0xc0, !PT ;  /* 0x0000000500007c12 */ /* 0x002fc8000f8ec0ff */
[----:B------:R-:W-:-:S13]  /*4bb0*/  ISETP.NE.AND P0, PT, R0, UR5, PT ;  /* 0x0000000500007c0c */ /* 0x000fda000bf05270 */
[----:B------:R-:W-:Y:S05]  /*4bc0*/  @P0 BRA `(.L_x_95) ;  /* 0x0000000000580947 */ /* 0x000fea0003800000 */
[----:B------:R-:W1:Y:S02]  /*4bd0*/  LDS R0, [UR8+0x18] ;  /* 0x00001808ff007984 */ /* 0x000e640008000800 */
[----:B-1----:R-:W-:-:S04]  /*4be0*/  LOP3.LUT R0, R0, UR4, RZ, 0xc0, !PT ;  /* 0x0000000400007c12 */ /* 0x002fc8000f8ec0ff */
[----:B------:R-:W-:-:S13]  /*4bf0*/  ISETP.NE.AND P0, PT, R0, UR4, PT ;  /* 0x0000000400007c0c */ /* 0x000fda000bf05270 */
[----:B------:R-:W-:Y:S05]  /*4c00*/  @P0 BRA `(.L_x_96) ;  /* 0x00000000003c0947 */ /* 0x000fea0003800000 */
[----:B------:R-:W1:Y:S01]  /*4c10*/  S2R R2, SR_LANEID ;  /* 0x0000000000027919 */ /* 0x000e620000000000 */
[----:B------:R-:W-:Y:S01]  /*4c20*/  ULOP3.LUT UR5, URZ, UR5, URZ, 0x33, !UPT ;  /* 0x00000005ff057292 */ /* 0x000fe2000f8e33ff */
[----:B------:R-:W-:Y:S01]  /*4c30*/  LOP3.LUT R4, RZ, UR4, RZ, 0x33, !PT ;  /* 0x00000004ff047c12 */ /* 0x000fe2000f8e33ff */
[----:B------:R-:W-:Y:S02]  /*4c40*/  VOTEU.ANY UR4, UPT, PT ;  /* 0x0000000000047886 */ /* 0x000fe400038e0100 */
[----:B------:R-:W-:Y:S01]  /*4c50*/  UFLO.U32 UR4, UR4 ;  /* 0x00000004000472bd */ /* 0x000fe200080e0000 */
[----:B------:R-:W2:Y:S01]  /*4c60*/  REDUX UR6, R4 ;  /* 0x00000000040673c4 */ /* 0x000ea20000000000 */
[----:B------:R-:W-:-:S06]  /*4c70*/  IMAD.U32 R0, RZ, RZ, UR5 ;  /* 0x00000005ff007e24 */ /* 0x000fcc000f8e00ff */
[----:B------:R4:W-:Y:S01]  /*4c80*/  UTCATOMSWS.AND URZ, UR5 ;  /* 0x0000000500ff79e3 */ /* 0x0009e20008000000 */
[----:B------:R-:W3:Y:S01]  /*4c90*/  REDUX UR7, R0 ;  /* 0x00000000000773c4 */ /* 0x000ee20000000000 */
[----:B-1----:R-:W-:Y:S01]  /*4ca0*/  ISETP.EQ.U32.AND P0, PT, R2, UR4, PT ;  /* 0x0000000402007c0c */ /* 0x002fe2000bf02070 */
[----:B--2---:R-:W-:Y:S01]  /*4cb0*/  IMAD.U32 R2, RZ, RZ, UR6 ;  /* 0x00000006ff027e24 */ /* 0x004fe2000f8e00ff */
[----:B---3--:R-:W-:-:S11]  /*4cc0*/  MOV R3, UR7 ;  /* 0x0000000700037c02 */ /* 0x008fd60008000f00 */
[----:B------:R4:W-:Y:S04]  /*4cd0*/  @P0 ATOMS.AND RZ, [UR8+0x14], R3 ;  /* 0x00001403ffff098c */ /* 0x0009e8000a800008 */
[----:B------:R4:W-:Y:S01]  /*4ce0*/  @P0 ATOMS.AND RZ, [UR8+0x18], R2 ;  /* 0x00001802ffff098c */ /* 0x0009e2000a800008 */
[----:B------:R-:W-:Y:S05]  /*4cf0*/  BRA `(.L_x_97) ;  /* 0x0000000000147947 */ /* 0x000fea0003800000 */
.L_x_96:
[----:B------:R-:W-:Y:S02]  /*4d00*/  MOV R2, 0x4d20 ;  /* 0x00004d2000027802 */ /* 0x000fe40000000f00 */
[----:B---3-5:R-:W-:Y:S05]  /*4d10*/  CALL.REL.NOINC `($__internal_0_$__cuda_sm10x_tcgen05_guardrail_trap_col_being_dealloced_not_returned_by_alloc) ;  /* 0x0000004800787944 */ /* 0x028fea0003c00000 */
[----:B------:R-:W-:Y:S05]  /*4d20*/  BRA `(.L_x_97) ;  /* 0x0000000000087947 */ /* 0x000fea0003800000 */
.L_x_95:
[----:B------:R-:W-:Y:S02]  /*4d30*/  MOV R2, 0x4d50 ;  /* 0x00004d5000027802 */ /* 0x000fe40000000f00 */
[----:B---3-5:R-:W-:Y:S05]  /*4d40*/  CALL.REL.NOINC `($__internal_2_$__cuda_sm10x_tcgen05_guardrail_trap_unallocated_columns_being_dealloced) ;  /* 0x0000004800847944 */ /* 0x028fea0003c00000 */
.L_x_97:
[----:B------:R-:W-:Y:S01]  /*4d50*/  NOP ;  /* 0x0000000000007918 */ /* 0x000fe20000000000 */
[----:B----4-:R-:W-:Y:S05]  /*4d60*/  EXIT ;  /* 0x000000000000794d */ /* 0x010fea0003800000 */
.L_x_68:
[----:B------:R-:W-:-:S09]  /*4d70*/  UISETP.NE.OR UP0, UPT, UR22, 0x3, !UP4 ;  /* 0x000000031600788c */ /* 0x000fd2000e705670 */
[----:B------:R-:W-:Y:S05]  /*4d80*/  BRA.U UP0, `(.L_x_98) ;  /* 0x0000001100347547 */ /* 0x000fea000b800000 */
[----:B------:R-:W2:Y:S01]  /*4d90*/  S2UR UR6, SR_CgaCtaId ;  /* 0x00000000000679c3 */ /* 0x000ea20000008800 */
[----:B------:R-:W3:Y:S01]  /*4da0*/  LDCU UR37, c[0x0][0x370] ;  /* 0x00006e00ff2577ac */ /* 0x000ee20008000800 */
[----:B------:R-:W-:Y:S02]  /*4db0*/  HFMA2 R13, -RZ, RZ, 0, 0 ;  /* 0x00000000ff0d7431 */ /* 0x000fe400000001ff */
[----:B------:R-:W-:Y:S01]  /*4dc0*/  IMAD.MOV.U32 R15, RZ, RZ, 0x1 ;  /* 0x00000001ff0f7424 */ /* 0x000fe200078e00ff */
[----:B------:R-:W-:Y:S01]  /*4dd0*/  MOV R7, 0x2000 ;  /* 0x0000200000077802 */ /* 0x000fe20000000f00 */
[----:B------:R-:W3:Y:S01]  /*4de0*/  LDCU.128 UR32, c[0x0][0xb10] ;  /* 0x00016200ff2077ac */ /* 0x000ee20008000c00 */
[----:B------:R-:W-:Y:S01]  /*4df0*/  IMAD.MOV.U32 R14, RZ, RZ, RZ ;  /* 0x000000ffff0e7224 */ /* 0x000fe200078e00ff */
[----:B------:R-:W4:Y:S01]  /*4e00*/  LDC.64 R16, c[0x0][0x348] ;  /* 0x0000d200ff107b82 */ /* 0x000f220000000a00 */
[----:B------:R-:W1:Y:S01]  /*4e10*/  LDCU UR31, c[0x0][0x374] ;  /* 0x00006e80ff1f77ac */ /* 0x000e620008000800 */
[----:B------:R-:W1:Y:S06]  /*4e20*/  LDCU UR15, c[0x0][0xb0c] ;  /* 0x00016180ff0f77ac */ /* 0x000e6c0008000800 */
[----:B------:R-:W4:Y:S01]  /*4e30*/  LDC.64 R2, c[0x0][0x888] ;  /* 0x00022200ff027b82 */ /* 0x000f220000000a00 */
[----:B------:R-:W1:Y:S01]  /*4e40*/  LDCU UR40, c[0x0][0xb20] ;  /* 0x00016400ff2877ac */ /* 0x000e620008000800 */
[----:B------:R-:W1:Y:S06]  /*4e50*/  LDCU UR4, c[0x0][0xb30] ;  /* 0x00016600ff0477ac */ /* 0x000e6c0008000800 */
[----:B------:R-:W4:Y:S01]  /*4e60*/  LDC.64 R4, c[0x0][0x890] ;  /* 0x00022400ff047b82 */ /* 0x000f220000000a00 */
[----:B------:R-:W-:Y:S01]  /*4e70*/  UMOV UR29, 0x400 ;  /* 0x00000400001d7882 */ /* 0x000fe20000000000 */
[----:B------:R-:W-:-:S02]  /*4e80*/  UPLOP3.LUT UP3, UPT, UPT, UPT, UPT, 0x40, 0x4 ;  /* 0x000000000004789c */ /* 0x000fc40003f6e870 */
[----:B--2---:R-:W-:Y:S02]  /*4e90*/  ULEA UR29, UR6, UR29, 0x18 ;  /* 0x0000001d061d7291 */ /* 0x004fe4000f8ec0ff */
[----:B---3--:R-:W-:Y:S02]  /*4ea0*/  UIMAD.WIDE.U32 UR6, UR37, UR32, URZ ;  /* 0x00000020250672a5 */ /* 0x008fe4000f8e00ff */
[----:B-1----:R-:W-:Y:S02]  /*4eb0*/  UIMAD.WIDE.U32 UR8, UR31, UR35, URZ ;  /* 0x000000231f0872a5 */ /* 0x002fe4000f8e00ff */
[----:B------:R-:W-:Y:S02]  /*4ec0*/  UISETP.GE.AND UP0, UPT, UR42, 0x1, UPT ;  /* 0x000000012a00788c */ /* 0x000fe4000bf06270 */
[----:B------:R-:W-:Y:S01]  /*4ed0*/  UISETP.NE.AND UP4, UPT, UR42, 0x1, UPT ;  /* 0x000000012a00788c */ /* 0x000fe2000bf85270 */
[----:B------:R-:W-:Y:S02]  /*4ee0*/  UMOV UR6, UR7 ;  /* 0x0000000700067c82 */ /* 0x000fe40008000000 */
[----:B------:R-:W-:Y:S01]  /*4ef0*/  UMOV UR38, UR9 ;  /* 0x0000000900267c82 */ /* 0x000fe20008000000 */
[----:B------:R-:W1:Y:S01]  /*4f00*/  LDCU.64 UR22, c[0x0][0xb28] ;  /* 0x00016500ff1677ac */ /* 0x000e620008000a00 */
[----:B------:R-:W-:-:S02]  /*4f10*/  UISETP.NE.AND UP6, UPT, UR15, 0x1, UPT ;  /* 0x000000010f00788c */ /* 0x000fc4000bfc5270 */
[----:B------:R-:W-:Y:S02]  /*4f20*/  UISETP.NE.AND UP5, UPT, UR34, 0x1, UPT ;  /* 0x000000012200788c */ /* 0x000fe4000bfa5270 */
[----:B------:R-:W-:Y:S02]  /*4f30*/  USHF.R.U32.HI UR39, URZ, UR33, UR6 ;  /* 0x00000021ff277299 */ /* 0x000fe40008011606 */
[----:B------:R-:W-:Y:S02]  /*4f40*/  USHF.R.U32.HI UR38, URZ, UR40, UR38 ;  /* 0x00000028ff267299 */ /* 0x000fe40008011626 */
[----:B------:R-:W-:Y:S01]  /*4f50*/  UISETP.NE.AND UP2, UPT, UR4, 0x1, UPT ;  /* 0x000000010400788c */ /* 0x000fe2000bf45270 */
[----:B------:R-:W-:-:S10]  /*4f60*/  UMOV UR12, URZ ;  /* 0x000000ff000c7c82 */ /* 0x000fd40008000000 */
.L_x_107:
[C---:B------:R-:W-:Y:S02]  /*4f70*/  LEA R12, R14.reuse, UR29, 0x3 ;  /* 0x0000001d0e0c7c11 */ /* 0x040fe4000f8e18ff */
[----:B------:R-:W-:Y:S02]  /*4f80*/  SHF.L.U32 R9, R13, 0x1f, RZ ;  /* 0x0000001f0d097819 */ /* 0x000fe400000006ff */
[----:B------:R-:W-:Y:S02]  /*4f90*/  LEA R10, R14, UR29, 0x4 ;  /* 0x0000001d0e0a7c11 */ /* 0x000fe4000f8e20ff */
[----:B------:R-:W2:Y:S02]  /*4fa0*/  SYNCS.PHASECHK.TRANS64.TRYWAIT P0, [R12+URZ+0x140], R9 ;  /* 0x000140090c0075a7 */ /* 0x000ea400080011ff */
[----:B--2-4-:R-:W-:Y:S05]  /*4fb0*/  @!P0 BRA `(.L_x_99) ;  /* 0x0000004000f48947 */ /* 0x014fea0003800000 */
.L_x_200:
[----:B--2---:R-:W2:Y:S01]  /*4fc0*/  LDS.128 R8, [R10+0x1d0] ;  /* 0x0001d0000a087984 */ /* 0x004ea20000000c00 */
[----:B------:R-:W-:Y:S01]  /*4fd0*/  UISETP.GE.AND UP0, UPT, UR42, 0x1, UPT ;  /* 0x000000012a00788c */ /* 0x000fe2000bf06270 */
[----:B------:R-:W-:Y:S01]  /*4fe0*/  @!PT LDS RZ, [RZ] ;  /* 0x00000000fffff984 */ /* 0x000fe20000000800 */
[----:B------:R-:W-:Y:S01]  /*4ff0*/  @!PT LDS RZ, [RZ] ;  /* 0x00000000fffff984 */ /* 0x000fe20000000800 */
[----:B------:R-:W-:Y:S01]  /*5000*/  @!PT LDS RZ, [RZ] ;  /* 0x00000000fffff984 */ /* 0x000fe20000000800 */
[----:B------:R-:W-:Y:S01]  /*5010*/  @!PT LDS RZ, [RZ] ;  /* 0x00000000fffff984 */ /* 0x000fe20000000800 */
[----:B------:R3:W-:Y:S06]  /*5020*/  MEMBAR.ALL.CTA ;  /* 0x0000000000007992 */ /* 0x0007ec0000008000 */
[----:B---3--:R-:W3:Y:S01]  /*5030*/  FENCE.VIEW.ASYNC.S ;  /* 0x00000000000073c6 */ /* 0x008ee20000000000 */
[----:B--2---:R-:W-:Y:S11]  /*5040*/  LOP3.LUT P0, RZ, R10, 0x1, RZ, 0xc0, !PT ;  /* 0x000000010aff7812 */ /* 0x004ff6000780c0ff */
[----:B------:R-:W-:Y:S02]  /*5050*/  @!UPT UIADD3 URZ, UPT, UPT, URZ, URZ, URZ ;  /* 0x000000fffffff290 */ /* 0x000fe4000fffe0ff */
[----:B---3--:R-:W-:Y:S01]  /*5060*/  VOTEU.ANY UP1, P0 ;  /* 0x0000000000ff7886 */ /* 0x008fe20000020100 */
[----:B------:R-:W-:Y:S11]  /*5070*/  PLOP3.LUT P0, PT, PT, PT, UP1, 0x80, 0x8 ;  /* 0x000000000008781c */ /* 0x000ff60003f0f018 */
[----:B------:R-:W-:Y:S02]  /*5080*/  @!UPT UIADD3 URZ, UPT, UPT, URZ, URZ, URZ ;  /* 0x000000fffffff290 */ /* 0x000fe4000fffe0ff */
[----:B------:R-:W-:Y:S02]  /*5090*/  @P0 SHF.R.U32.HI R0, RZ, 0x10, R9 ;  /* 0x00000010ff000819 */ /* 0x000fe40000011609 */
[----:B------:R-:W-:Y:S02]  /*50a0*/  @P0 MOV R6, R8 ;  /* 0x0000000800060202 */ /* 0x000fe40000000f00 */
[----:B------:R-:W-:Y:S01]  /*50b0*/  @P0 R2UR UR4, R0 ;  /* 0x00000000000402ca */ /* 0x000fe200000e0000 */
[----:B------:R-:W-:Y:S01]  /*50c0*/  VIADD R0, R12, 0x150 ;  /* 0x000001500c007836 */ /* 0x000fe20000000000 */
[----:B------:R-:W-:Y:S02]  /*50d0*/  @P0 LOP3.LUT R8, R9, 0xffff, RZ, 0xc0, !PT ;  /* 0x0000ffff09080812 */ /* 0x000fe400078ec0ff */
[----:B------:R-:W-:Y:S02]  /*50e0*/  @P0 R2UR UR6, R6 ;  /* 0x00000000060602ca */ /* 0x000fe400000e0000 */
[----:B------:R-:W-:Y:S02]  /*50f0*/  PRMT R0, RZ, 0x654, R0 ;  /* 0x00000654ff007816 */ /* 0x000fe40000000000 */
[----:B------:R-:W-:Y:S02]  /*5100*/  @P0 R2UR UR5, R8 ;  /* 0x00000000080502ca */ /* 0x000fe400000e0000 */
[----:B------:R2:W-:Y:S03]  /*5110*/  SYNCS.ARRIVE.TRANS64.RED.A1T0 RZ, [R0+URZ], RZ ;  /* 0x000000ff00ff79a7 */ /* 0x0005e600081004ff */
[----:B------:R-:W-:Y:S04]  /*5120*/  @UP1 UMOV UR30, UR4 ;  /* 0x00000004001e1c82 */ /* 0x000fe80008000000 */
[----:B------:R-:W-:Y:S04]  /*5130*/  @UP1 UMOV UR14, UR6 ;  /* 0x00000006000e1c82 */ /* 0x000fe80008000000 */
[----:B------:R-:W-:Y:S01]  /*5140*/  @UP1 UMOV UR13, UR5 ;  /* 0x00000005000d1c82 */ /* 0x000fe20008000000 */
[----:B------:R-:W-:Y:S05]  /*5150*/  BRA.U !UP0, `(.L_x_100) ;  /* 0x0000000108a47547 */ /* 0x000fea000b800000 */
[----:B------:R-:W-:Y:S02]  /*5160*/  UIMAD.WIDE.U32 UR8, UR13, UR35, URZ ;  /* 0x000000230d0872a5 */ /* 0x000fe4000f8e00ff */
[----:B------:R-:W-:Y:S02]  /*5170*/  UIMAD.WIDE.U32 UR10, UR14, UR32, URZ ;  /* 0x000000200e0a72a5 */ /* 0x000fe4000f8e00ff */
[----:B------:R-:W-:Y:S02]  /*5180*/  USEL UR4, UR31, UR38, !UP5 ;  /* 0x000000261f047287 */ /* 0x000fe4000e800000 */
[----:B------:R-:W-:Y:S02]  /*5190*/  USEL UR7, UR37, UR39, !UP6 ;  /* 0x0000002725077287 */ /* 0x000fe4000f000000 */
[----:B-1----:R-:W-:Y:S02]  /*51a0*/  UIMAD.WIDE.U32 UR16, UR4, UR22, URZ ;  /* 0x00000016041072a5 */ /* 0x002fe4000f8e00ff */
[----:B------:R-:W-:Y:S01]  /*51b0*/  UIMAD.WIDE.U32 UR18, UR7, UR22, URZ ;  /* 0x00000016071272a5 */ /* 0x000fe2000f8e00ff */
[----:B------:R-:W-:Y:S02]  /*51c0*/  UMOV UR5, UR9 ;  /* 0x0000000900057c82 */ /* 0x000fe40008000000 */
[----:B------:R-:W-:Y:S03]  /*51d0*/  USHF.R.U32.HI UR6, URZ, UR40, UR5 ;  /* 0x00000028ff067299 */ /* 0x000fe60008011605 */
[----:B------:R-:W-:Y:S01]  /*51e0*/  UMOV UR5, UR11 ;  /* 0x0000000b00057c82 */ /* 0x000fe20008000000 */
[----:B------:R-:W-:Y:S02]  /*51f0*/  USEL UR6, UR13, UR6, !UP5 ;  /* 0x000000060d067287 */ /* 0x000fe4000e800000 */
[----:B------:R-:W-:Y:S02]  /*5200*/  USHF.R.U32.HI UR8, URZ, UR33, UR5 ;  /* 0x00000021ff087299 */ /* 0x000fe40008011605 */
[----:B------:R-:W-:Y:S01]  /*5210*/  UIMAD.WIDE.U32 UR10, UR6, UR22, URZ ;  /* 0x00000016060a72a5 */ /* 0x000fe2000f8e00ff */
[----:B------:R-:W-:Y:S02]  /*5220*/  UMOV UR5, UR17 ;  /* 0x0000001100057c82 */ /* 0x000fe40008000000 */
[----:B------:R-:W-:Y:S03]  /*5230*/  @UP4 USHF.R.U32.HI UR4, URZ, UR23, UR5 ;  /* 0x00000017ff044299 */ /* 0x000fe60008011605 */
[----:B------:R-:W-:Y:S01]  /*5240*/  UMOV UR5, UR19 ;  /* 0x0000001300057c82 */ /* 0x000fe20008000000 */
[----:B------:R-:W-:Y:S02]  /*5250*/  UIMAD UR4, UR42, UR4, URZ ;  /* 0x000000042a0472a4 */ /* 0x000fe4000f8e02ff */
[----:B------:R-:W-:Y:S02]  /*5260*/  @UP4 USHF.R.U32.HI UR7, URZ, UR23, UR5 ;  /* 0x00000017ff074299 */ /* 0x000fe40008011605 */
[----:B------:R-:W-:Y:S02]  /*5270*/  USEL UR5, UR14, UR8, !UP6 ;  /* 0x000000080e057287 */ /* 0x000fe4000f000000 */
[----:B------:R-:W-:Y:S02]  /*5280*/  UIMAD UR8, UR42, UR7, URZ ;  /* 0x000000072a0872a4 */ /* 0x000fe4000f8e02ff */
[----:B------:R-:W-:Y:S03]  /*5290*/  UISETP.GE.AND UP0, UPT, UR6, UR4, UPT ;  /* 0x000000040600728c */ /* 0x000fe6000bf06270 */
[----:B------:R-:W-:Y:S01]  /*52a0*/  UMOV UR4, UR11 ;  /* 0x0000000b00047c82 */ /* 0x000fe20008000000 */
[----:B------:R-:W-:Y:S02]  /*52b0*/  UISETP.GE.OR UP0, UPT, UR5, UR8, UP0 ;  /* 0x000000080500728c */ /* 0x000fe40008706670 */
[----:B------:R-:W-:Y:S02]  /*52c0*/  USHF.R.U32.HI UR4, URZ, UR23, UR4 ;  /* 0x00000017ff047299 */ /* 0x000fe40008011604 */
[----:B------:R-:W-:Y:S02]  /*52d0*/  UIMAD.WIDE.U32 UR8, UR5, UR22, URZ ;  /* 0x00000016050872a5 */ /* 0x000fe4000f8e00ff */
[----:B------:R-:W-:Y:S04]  /*52e0*/  USEL UR10, UR6, UR4, !UP4 ;  /* 0x00000004060a7287 */ /* 0x000fe8000e000000 */
[----:B------:R-:W-:Y:S01]  /*52f0*/  UIADD3 UR11, UPT, UPT, -UR10, URZ, URZ ;  /* 0x000000ff0a0b7290 */ /* 0x000fe2000fffe1ff */
[----:B------:R-:W-:Y:S02]  /*5300*/  @!UP0 UMOV UR4, UR9 ;  /* 0x0000000900048c82 */ /* 0x000fe40008000000 */
[----:B------:R-:W-:Y:S02]  /*5310*/  @!UP0 USHF.R.U32.HI UR4, URZ, UR23, UR4 ;  /* 0x00000017ff048299 */ /* 0x000fe40008011604 */
[----:B------:R-:W-:Y:S02]  /*5320*/  UIMAD UR8, UR42, UR11, UR6 ;  /* 0x0000000b2a0872a4 */ /* 0x000fe4000f8e0206 */
[----:B------:R-:W-:Y:S04]  /*5330*/  @!UP0 USEL UR4, UR5, UR4, !UP4 ;  /* 0x0000000405048287 */ /* 0x000fe8000e000000 */
[----:B------:R-:W-:Y:S02]  /*5340*/  @!UP0 UIMAD UR7, UR7, UR8, UR4 ;  /* 0x00000008070782a4 */ /* 0x000fe4000f8e0204 */
[----:B------:R-:W-:Y:S02]  /*5350*/  @!UP0 UIADD3 UR9, UPT, UPT, UR10, -UR4, URZ ;  /* 0x800000040a098290 */ /* 0x000fe4000fffe0ff */
[----:B------:R-:W-:Y:S02]  /*5360*/  UIADD3 UR8, UPT, UPT, -UR6, URZ, URZ ;  /* 0x000000ff06087290 */ /* 0x000fe4000fffe1ff */
[----:B------:R-:W-:Y:S02]  /*5370*/  UIADD3 UR4, UPT, UPT, -UR5, URZ, URZ ;  /* 0x000000ff05047290 */ /* 0x000fe4000fffe1ff */
[----:B------:R-:W-:Y:S03]  /*5380*/  @!UP0 UIMAD UR6, UR9, UR42, UR5 ;  /* 0x0000002a090682a4 */ /* 0x000fe6000f8e0205 */
[----:B------:R-:W-:Y:S01]  /*5390*/  @!UP0 UMOV UR5, UR7 ;  /* 0x0000000700058c82 */ /* 0x000fe20008000000 */
[----:B------:R-:W-:Y:S02]  /*53a0*/  UIMAD UR7, UR15, UR4, UR14 ;  /* 0x000000040f0772a4 */ /* 0x000fe4000f8e020e */
[----:B------:R-:W-:Y:S02]  /*53b0*/  UIMAD UR4, UR34, UR8, UR13 ;  /* 0x00000008220472a4 */ /* 0x000fe4000f8e020d */
[----:B------:R-:W-:Y:S02]  /*53c0*/  UIMAD UR14, UR5, UR15, UR7 ;  /* 0x0000000f050e72a4 */ /* 0x000fe4000f8e0207 */
[----:B------:R-:W-:Y:S11]  /*53d0*/  UIMAD UR13, UR6, UR34, UR4 ;  /* 0x00000022060d72a4 */ /* 0x000ff6000f8e0204 */
[----:B------:R-:W-:Y:S01]  /*53e0*/  @!UPT UIADD3 URZ, UPT, UPT, URZ, URZ, URZ ;  /* 0x000000fffffff290 */ /* 0x000fe2000fffe0ff */
.L_x_100:
[----:B------:R-:W3:Y:S01]  /*53f0*/  @!UP2 LDCU.128 UR8, c[0x0][0xb10] ;  /* 0x00016200ff08a7ac */ /* 0x000ee20008000c00 */
[C---:B----4-:R-:W-:Y:S02]  /*5400*/  ISETP.NE.U32.AND P1, PT, R4.reuse, RZ, PT ;  /* 0x000000ff0400720c */ /* 0x050fe40003f25070 */
[----:B------:R-:W-:Y:S02]  /*5410*/  ISETP.NE.U32.AND P0, PT, R4, RZ, PT ;  /* 0x000000ff0400720c */ /* 0x000fe40003f05070 */
[C---:B------:R-:W-:Y:S02]  /*5420*/  ISETP.NE.AND.EX P1, PT, R5.reuse, RZ, PT, P1 ;  /* 0x000000ff0500720c */ /* 0x040fe40003f25310 */
[----:B------:R-:W-:Y:S01]  /*5430*/  ISETP.NE.AND.EX P0, PT, R5, RZ, PT, P0 ;  /* 0x000000ff0500720c */ /* 0x000fe20003f05300 */
[----:B------:R-:W4:Y:S01]  /*5440*/  @!UP2 LDCU UR5, c[0x0][0xb0c] ;  /* 0x00016180ff05a7ac */ /* 0x000f220008000800 */
[----:B------:R-:W-:Y:S02]  /*5450*/  USHF.L.U32 UR26, UR25, 0x6, URZ ;  /* 0x00000006191a7899 */ /* 0x000fe400080006ff */
[----:B------:R-:W-:Y:S02]  /*5460*/  USHF.L.U32 UR27, UR20, 0x6, URZ ;  /* 0x00000006141b7899 */ /* 0x000fe400080006ff */
[----:B---3--:R-:W-:Y:S07]  /*5470*/  UIMAD.WIDE.U32 UR6, UR14, UR8, URZ ;  /* 0x000000080e0672a5 */ /* 0x008fee000f8e00ff */
[----:B------:R-:W-:Y:S01]  /*5480*/  @!UP2 UMOV UR4, UR7 ;  /* 0x000000070004ac82 */ /* 0x000fe20008000000 */
[----:B----4-:R-:W-:Y:S02]  /*5490*/  @!UP2 UISETP.NE.AND UP0, UPT, UR5, 0x1, UPT ;  /* 0x000000010500a88c */ /* 0x010fe4000bf05270 */
[----:B------:R-:W-:Y:S02]  /*54a0*/  @!UP2 USHF.R.U32.HI UR4, URZ, UR9, UR4 ;  /* 0x00000009ff04a299 */ /* 0x000fe40008011604 */
[----:B------:R-:W-:Y:S02]  /*54b0*/  UIMAD.WIDE.U32 UR6, UR13, UR11, URZ ;  /* 0x0000000b0d0672a5 */ /* 0x000fe4000f8e00ff */
[----:B------:R-:W-:Y:S02]  /*54c0*/  @!UP2 USEL UR8, UR14, UR4, !UP0 ;  /* 0x000000040e08a287 */ /* 0x000fe4000c000000 */
[----:B------:R-:W-:Y:S03]  /*54d0*/  @!UP2 UISETP.NE.AND UP0, UPT, UR10, 0x1, UPT ;  /* 0x000000010a00a88c */ /* 0x000fe6000bf05270 */
[----:B------:R-:W-:Y:S02]  /*54e0*/  @!UP2 UMOV UR6, UR7 ;  /* 0x000000070006ac82 */ /* 0x000fe40008000000 */
[----:B------:R-:W3:Y:S02]  /*54f0*/  @!UP2 LDCU UR4, c[0x0][0xb20] ;  /* 0x00016400ff04a7ac */ /* 0x000ee40008000800 */
[----:B---3--:R-:W-:Y:S04]  /*5500*/  @!UP2 USHF.R.U32.HI UR6, URZ, UR4, UR6 ;  /* 0x00000004ff06a299 */ /* 0x008fe80008011606 */
[----:B------:R-:W-:Y:S04]  /*5510*/  @!UP2 USEL UR6, UR13, UR6, !UP0 ;  /* 0x000000060d06a287 */ /* 0x000fe8000c000000 */
[----:B------:R-:W-:Y:S02]  /*5520*/  @!UP2 UIADD3 UR4, UPT, UPT, -UR8, UR6, URZ ;  /* 0x000000060804a290 */ /* 0x000fe4000fffe1ff */
[----:B------:R-:W-:Y:S02]  /*5530*/  @!UP2 UIADD3 UR6, UPT, UPT, UR8, -UR6, URZ ;  /* 0x800000060806a290 */ /* 0x000fe4000fffe0ff */
[----:B------:R-:W-:Y:S02]  /*5540*/  @!UP2 UIMAD UR14, UR4, UR5, UR14 ;  /* 0x00000005040ea2a4 */ /* 0x000fe4000f8e020e */
[----:B------:R-:W-:Y:S01]  /*5550*/  @!UP2 UIMAD UR13, UR6, UR10, UR13 ;  /* 0x0000000a060da2a4 */ /* 0x000fe2000f8e020d */
[----:B------:R-:W-:Y:S11]  /*5560*/  BRA.U UP3, `(.L_x_101) ;  /* 0x0000000103107547 */ /* 0x000ff6000b800000 */
[----:B--2---:R-:W-:Y:S04]  /*5570*/  MOV R0, UR43 ;  /* 0x0000002b00007c02 */ /* 0x004fe80008000f00 */
[----:B------:R-:W-:Y:S04]  /*5580*/  SHF.L.U32 R9, R0, 0x1f, RZ ;  /* 0x0000001f00097819 */ /* 0x000fe800000006ff */
[----:B------:R-:W2:Y:S02]  /*5590*/  SYNCS.PHASECHK.TRANS64.TRYWAIT P2, [UR29+0x138], R9 ;  /* 0x00013809ff0075a7 */ /* 0x000ea4000804111d */
[----:B--2---:R-:W-:Y:S05]  /*55a0*/  @!P2 BRA `(.L_x_102) ;  /* 0x0000003c008ca947 */ /* 0x004fea0003800000 */
.L_x_101:
[----:B------:R-:W-:Y:S05]  /*55b0*/  @!P1 BRA `(.L_x_103) ;  /* 0x0000000000309947 */ /* 0x000fea0003800000 */
[----:B------:R-:W-:Y:S01]  /*55c0*/  ISETP.NE.U32.AND P1, PT, R2, RZ, PT ;  /* 0x000000ff0200720c */ /* 0x000fe20003f25070 */
[----:B------:R-:W3:Y:S01]  /*55d0*/  LDCU.64 UR4, c[0x0][0x358] ;  /* 0x00006b00ff0477ac */ /* 0x000ee20008000a00 */
[----:B------:R-:W-:Y:S02]  /*55e0*/  IMAD.MOV.U32 R60, RZ, RZ, 0x1 ;  /* 0x00000001ff3c7424 */ /* 0x000fe400078e00ff */
[----:B------:R-:W-:Y:S11]  /*55f0*/  ISETP.NE.AND.EX P1, PT, R3, RZ, PT, P1 ;  /* 0x000000ff0300720c */ /* 0x000ff60003f25310 */
[----:B------:R-:W-:Y:S02]  /*5600*/  @!UPT UIADD3 URZ, UPT, UPT, URZ, URZ, URZ ;  /* 0x000000fffffff290 */ /* 0x000fe4000fffe0ff */
[----:B--2---:R-:W2:Y:S01]  /*5610*/  @P1 LDC.64 R8, c[0x0][0x888] ;  /* 0x00022200ff081b82 */ /* 0x004ea20000000a00 */
[----:B------:R-:W-:Y:S04]  /*5620*/  @P1 IMAD R0, R4, UR36, RZ ;  /* 0x0000002404001c24 */ /* 0x000fe8000f8e02ff */
[----:B--2---:R-:W-:Y:S04]  /*5630*/  @P1 IMAD.WIDE R8, R0, 0x4, R8 ;  /* 0x0000000400081825 */ /* 0x004fe800078e0208 */
[----:B------:R-:W-:Y:S01]  /*5640*/  HFMA2 R0, -RZ, RZ, 0, 5.9604644775390625e-08 ;  /* 0x00000001ff007431 */ /* 0x000fe200000001ff */
[----:B---3-5:R3:W5:Y:S04]  /*5650*/  @P1 LDG.E R27, desc[UR4][R8.64] ;  /* 0x00000004081b1981 */ /* 0x028768000c1e1900 */
[----:B------:R-:W-:Y:S01]  /*5660*/  @!P1 PRMT R60, R0, 0x7610, R60 ;  /* 0x00007610003c9816 */ /* 0x000fe2000000003c */
[----:B---3--:R-:W4:Y:S06]  /*5670*/  @!P1 LDC R27, c[0x0][0x880] ;  /* 0x00022000ff1b9b82 */ /* 0x008f2c0000000800 */
.L_x_103:
[----:B----45:R-:W-:Y:S01]  /*5680*/  @!P0 FSETP.EQ.AND P1, PT, R27, RZ, PT ;  /* 0x000000ff1b00820b */ /* 0x030fe20003f22000 */
[----:B------:R-:W-:Y:S01]  /*5690*/  @!UPT UIADD3 URZ, UPT, UPT, URZ, URZ, URZ ;  /* 0x000000fffffff290 */ /* 0x000fe2000fffe0ff */
[----:B------:R-:W-:Y:S11]  /*56a0*/  @!P0 BRA `(.L_x_104) ;  /* 0x0000000000188947 */ /* 0x000ff60003800000 */
[----:B------:R-:W-:Y:S02]  /*56b0*/  LOP3.LUT P0, RZ, R60, 0xff, RZ, 0xc0, !PT ;  /* 0x000000ff3cff7812 */ /* 0x000fe4000780c0ff */
[----:B------:R-:W-:Y:S04]  /*56c0*/  ISETP.NE.U32.AND P1, PT, R2, RZ, PT ;  /* 0x000000ff0200720c */ /* 0x000fe80003f25070 */
[----:B------:R-:W-:Y:S04]  /*56d0*/  ISETP.NE.AND.EX P1, PT, R3, RZ, PT, P1 ;  /* 0x000000ff0300720c */ /* 0x000fe80003f25310 */
[----:B------:R-:W-:Y:S03]  /*56e0*/  PLOP3.LUT P1, PT, P1, PT, PT, 0x8, 0x80 ;  /* 0x000000000080781c */ /* 0x000fe60000f2e170 */
[----:B------:R-:W-:Y:S11]  /*56f0*/  @P0 FSETP.EQ.AND P1, PT, R27, RZ, PT ;  /* 0x000000ff1b00020b */ /* 0x000ff60003f22000 */
[----:B------:R-:W-:Y:S02]  /*5700*/  @!UPT UIADD3 URZ, UPT, UPT, URZ, URZ, URZ ;  /* 0x000000fffffff290 */ /* 0x000fe4000fffe0ff */
.L_x_104:
[----:B------:R-:W-:Y:S01]  /*5710*/  ULEA UR4, UR12, UR29, 0x3 ;  /* 0x0000001d0c047291 */ /* 0x000fe2000f8e18ff */
[----:B--2---:R-:W-:Y:S02]  /*5720*/  SHF.L.U32 R9, R15, 0x1f, RZ ;  /* 0x0000001f0f097819 */ /* 0x004fe400000006ff */
[----:B------:R-:W-:Y:S04]  /*5730*/  ELECT P0, URZ, PT ;  /* 0x0000000000ff782f */ /* 0x000fe80003800000 */
[----:B------:R-:W-:Y:S02]  /*5740*/  PLOP3.LUT P1, PT, P1, P0, PT, 0xf2, 0x2f ;  /* 0x00000000002f781c */ /* 0x000fe40000f21e72 */
[----:B------:R-:W2:Y:S11]  /*5750*/  SYNCS.PHASECHK.TRANS64.TRYWAIT P2, [UR4+0x118], R9 ;  /* 0x00011809ff0075a7 */ /* 0x000eb60008041104 */
[----:B------:R-:W-:Y:S05]  /*5760*/  @!P1 IADD3 R8, P0, PT, R16, 0x580, RZ ;  /* 0x0000058010089810 */ /* 0x000fea0007f1e0ff */
[----:B------:R-:W-:Y:S01]  /*5770*/  @!P1 IMAD.X R6, RZ, RZ, R17, P0 ;  /* 0x000000ffff069224 */ /* 0x000fe200000e0611 */
[----:B--2---:R-:W-:Y:S07]  /*5780*/  @!P2 BRA `(.L_x_105) ;  /* 0x0000003c002ca947 */ /* 0x004fee0003800000 */
.L_x_203:
[----:B------:R-:W3:Y:S01]  /*5790*/  S2UR UR11, SR_CgaCtaId ;  /* 0x00000000000b79c3 */ /* 0x000ee20000008800 */
[----:B------:R-:W-:Y:S01]  /*57a0*/  @!P1 R2UR UR6, R6 ;  /* 0x00000000060692ca */ /* 0x000fe200000e0000 */
[----:B------:R-:W-:Y:S01]  /*57b0*/  UIADD3 UR5, UPT, UPT, UR12, 0x1, URZ ;  /* 0x000000010c057890 */ /* 0x000fe2000fffe0ff */
[----:B------:R-:W-:Y:S01]  /*57c0*/  @!P1 R2UR UR7, R8 ;  /* 0x00000000080792ca */ /* 0x000fe200000e0000 */
[----:B------:R-:W-:Y:S01]  /*57d0*/  UIADD3 UR25, UPT, UPT, UR4, 0x100, URZ ;  /* 0x0000010004197890 */ /* 0x000fe2000fffe0ff */
[----:B--2---:R-:W-:Y:S01]  /*57e0*/  @!P1 IMAD.MOV.U32 R0, RZ, RZ, 0x2000 ;  /* 0x00002000ff009424 */ /* 0x004fe200078e00ff */
[----:B------:R-:W-:Y:S01]  /*57f0*/  UISETP.NE.AND UP0, UPT, UR5, 0x3, UPT ;  /* 0x000000030500788c */ /* 0x000fe2000bf05270 */
[----:B------:R-:W-:Y:S01]  /*5800*/  VIADD R14, R14, 0x1 ;  /* 0x000000010e0e7836 */ /* 0x000fe20000000000 */
[----:B------:R-:W-:Y:S01]  /*5810*/  UMOV UR18, 0x0 ;  /* 0x0000000000127882 */ /* 0x000fe20000000000 */
[----:B------:R-:W-:Y:S01]  /*5820*/  UMOV UR19, 0x10000000 ;  /* 0x1000000000137882 */ /* 0x000fe20000000000 */
[----:B------:R-:W-:Y:S02]  /*5830*/  USEL UR21, UR5, URZ, UP0 ;  /* 0x000000ff05157287 */ /* 0x000fe40008000000 */
[----:B------:R-:W-:Y:S02]  /*5840*/  USEL UR9, URZ, 0x1, UP0 ;  /* 0x00000001ff097887 */ /* 0x000fe40008000000 */
[----:B------:R-:W-:Y:S01]  /*5850*/  VOTEU.ALL UP0, P1 ;  /* 0x0000000000ff7886 */ /* 0x000fe20000800000 */
[----:B------:R-:W-:Y:S01]  /*5860*/  IMAD.U32 R9, RZ, RZ, UR6 ;  /* 0x00000006ff097e24 */ /* 0x000fe2000f8e00ff */
[----:B------:R-:W-:Y:S01]  /*5870*/  UMOV UR28, UR36 ;  /* 0x00000024001c7c82 */ /* 0x000fe20008000000 */
[----:B------:R-:W-:Y:S01]  /*5880*/  IMAD.U32 R8, RZ, RZ, UR7 ;  /* 0x00000007ff087e24 */ /* 0x000fe2000f8e00ff */
[----:B------:R-:W-:Y:S01]  /*5890*/  LOP3.LUT R15, R15, UR9, RZ, 0x3c, !PT ;  /* 0x000000090f0f7c12 */ /* 0x000fe2000f8e3cff */
[----:B------:R-:W-:Y:S01]  /*58a0*/  @!UP0 ULEA UR5, UR12, UR29, 0xd ;  /* 0x0000001d0c058291 */ /* 0x000fe2000f8e68ff */
[----:B------:R-:W-:Y:S01]  /*58b0*/  @!P1 R2UR UR7, R9 ;  /* 0x00000000090792ca */ /* 0x000fe200000e0000 */
[----:B------:R-:W-:Y:S01]  /*58c0*/  @!UP0 UIADD3 UR10, UPT, UPT, UR26, 0x20, URZ ;  /* 0x000000201a0a8890 */ /* 0x000fe2000fffe0ff */
[----:B------:R-:W-:Y:S01]  /*58d0*/  @!P1 R2UR UR6, R8 ;  /* 0x00000000080692ca */ /* 0x000fe200000e0000 */
[----:B------:R-:W-:Y:S01]  /*58e0*/  @!UP0 UIADD3 UR24, UPT, UPT, UR5, 0x200, URZ ;  /* 0x0000020005188890 */ /* 0x000fe2000fffe0ff */
[----:B------:R-:W-:Y:S01]  /*58f0*/  SHF.L.U32 R6, R15, 0x1f, RZ ;  /* 0x0000001f0f067819 */ /* 0x000fe200000006ff */
[----:B------:R-:W-:Y:S01]  /*5900*/  @!UP0 UIADD3 UR8, UPT, UPT, UR5, 0x1200, URZ ;  /* 0x0000120005088890 */ /* 0x000fe2000fffe0ff */
[----:B------:R-:W-:Y:S01]  /*5910*/  VOTEU.ALL UP0, P1 ;  /* 0x0000000000ff7886 */ /* 0x000fe20000800000 */
[----:B---3--:R-:W-:Y:S01]  /*5920*/  UPRMT UR16, UR11, 0x654, UR25 ;  /* 0x000006540b107896 */ /* 0x008fe20008000019 */
[----:B------:R-:W-:Y:S02]  /*5930*/  UMOV UR12, UR36 ;  /* 0x00000024000c7c82 */ /* 0x000fe40008000000 */
[----:B------:R-:W-:Y:S01]  /*5940*/  UMOV UR11, UR27 ;  /* 0x0000001b000b7c82 */ /* 0x000fe20008000000 */
[----:B------:R-:W-:Y:S01]  /*5950*/  UMOV UR9, UR25 ;  /* 0x0000001900097c82 */ /* 0x000fe20008000000 */
[----:B------:R-:W-:Y:S03]  /*5960*/  ULEA UR5, UR21, UR29, 0x3 ;  /* 0x0000001d15057291 */ /* 0x000fe6000f8e18ff */
[----:B------:R2:W-:Y:S01]  /*5970*/  @!UP0 UTMALDG.3D [UR24], [UR6], desc[UR18] ;  /* 0x00001218060085b4 */ /* 0x0005e20008011000 */
[----:B------:R-:W-:Y:S05]  /*5980*/  VOTEU.ALL UP0, P1 ;  /* 0x0000000000ff7886 */ /* 0x000fea0000800000 */
[----:B------:R2:W-:Y:S01]  /*5990*/  @!UP0 UTMALDG.3D [UR8], [UR6], desc[UR18] ;  /* 0x00001208060085b4 */ /* 0x0005e20008011000 */
[----:B------:R2:W-:Y:S01]  /*59a0*/  @!P1 SYNCS.ARRIVE.TRANS64.RED.A0TR RZ, [UR4+0x100], R0 ;  /* 0x00010000ffff99a7 */ /* 0x0005e20008300404 */
[----:B------:R-:W-:Y:S01]  /*59b0*/  SYNCS.ARRIVE.TRANS64.RED.A1T0 RZ, [UR16], RZ ;  /* 0x000000ffffff79a7 */ /* 0x000fe20008100410 */
[----:B------:R-:W3:Y:S02]  /*59c0*/  SYNCS.PHASECHK.TRANS64.TRYWAIT P0, [UR5+0x118], R6 ;  /* 0x00011806ff0075a7 */ /* 0x000ee40008001105 */
[----:B--23--:R-:W-:Y:S05]  /*59d0*/  @!P0 BRA `(.L_x_106) ;  /* 0x0000003800b08947 */ /* 0x00cfea0003800000 */
.L_x_205:
[----:B------:R-:W-:Y:S01]  /*59e0*/  UIADD3 UR17, UPT, UPT, UR5, 0x100, URZ ;  /* 0x0000010005117890 */ /* 0x000fe2000fffe0ff */
[----:B--2---:R-:W-:Y:S01]  /*59f0*/  @!P1 IADD3 R6, P0, PT, R16, 0x580, RZ ;  /* 0x0000058010069810 */ /* 0x004fe20007f1e0ff */
[----:B------:R-:W-:Y:S01]  /*5a00*/  UPLOP3.LUT UP3, UPT, UPT, UPT, UPT, 0x80, 0x8 ;  /* 0x000000000008789c */ /* 0x000fe20003f6f070 */
[----:B------:R-:W2:Y:S01]  /*5a10*/  S2UR UR9, SR_CgaCtaId ;  /* 0x00000000000979c3 */ /* 0x000ea20000008800 */
[----:B------:R-:W-:Y:S01]  /*5a20*/  UMOV UR24, 0x0 ;  /* 0x0000000000187882 */ /* 0x000fe20000000000 */
[----:B------:R-:W-:Y:S01]  /*5a30*/  @!P1 R2UR UR6, R6 ;  /* 0x00000000060692ca */ /* 0x000fe200000e0000 */
[----:B------:R-:W-:Y:S01]  /*5a40*/  @!P1 IMAD.X R0, RZ, RZ, R17, P0 ;  /* 0x000000ffff009224 */ /* 0x000fe200000e0611 */
[----:B------:R-:W-:Y:S01]  /*5a50*/  UMOV UR25, 0x10000000 ;  /* 0x1000000000197882 */ /* 0x000fe20000000000 */
[----:B------:R-:W-:Y:S01]  /*5a60*/  UMOV UR19, UR27 ;  /* 0x0000001b00137c82 */ /* 0x000fe20008000000 */
[----:B------:R-:W-:Y:S01]  /*5a70*/  UMOV UR20, UR36 ;  /* 0x0000002400147c82 */ /* 0x000fe20008000000 */
[----:B------:R-:W-:Y:S01]  /*5a80*/  UMOV UR11, UR27 ;  /* 0x0000001b000b7c82 */ /* 0x000fe20008000000 */
[----:B------:R-:W-:Y:S01]  /*5a90*/  @!P1 R2UR UR4, R0 ;  /* 0x00000000000492ca */ /* 0x000fe200000e0000 */
[----:B------:R-:W-:Y:S01]  /*5aa0*/  UMOV UR12, UR36 ;  /* 0x00000024000c7c82 */ /* 0x000fe20008000000 */
[----:B------:R-:W-:Y:S01]  /*5ab0*/  VOTEU.ALL UP0, P1 ;  /* 0x0000000000ff7886 */ /* 0x000fe20000800000 */
[----:B------:R-:W-:Y:S01]  /*5ac0*/  R2UR UR28, R62 ;  /* 0x000000003e1c72ca */ /* 0x000fe200000e0000 */
[----:B------:R-:W-:Y:S01]  /*5ad0*/  UMOV UR36, UR30 ;  /* 0x0000001e00247c82 */ /* 0x000fe20008000000 */
[C---:B------:R-:W-:Y:S02]  /*5ae0*/  ISETP.NE.AND P0, PT, R14.reuse, 0x2, PT ;  /* 0x000000020e00780c */ /* 0x040fe40003f05270 */
[----:B------:R-:W-:Y:S01]  /*5af0*/  @!UP0 UIADD3 UR18, UPT, UPT, UR26, 0x10, URZ ;  /* 0x000000101a128890 */ /* 0x000fe2000fffe0ff */
[----:B------:R-:W-:Y:S01]  /*5b00*/  IMAD.U32 R8, RZ, RZ, UR6 ;  /* 0x00000006ff087e24 */ /* 0x000fe2000f8e00ff */
[----:B------:R-:W-:Y:S01]  /*5b10*/  @!UP0 UIADD3 UR10, UPT, UPT, UR26, 0x30, URZ ;  /* 0x000000301a0a8890 */ /* 0x000fe2000fffe0ff */
[----:B------:R-:W-:Y:S02]  /*5b20*/  SEL R0, RZ, 0x1, P0 ;  /* 0x00000001ff007807 */ /* 0x000fe40000000000 */
[----:B------:R-:W-:Y:S01]  /*5b30*/  SEL R14, R14, RZ, P0 ;  /* 0x000000ff0e0e7207 */ /* 0x000fe20000000000 */
[----:B------:R-:W-:Y:S01]  /*5b40*/  IMAD.U32 R9, RZ, RZ, UR4 ;  /* 0x00000004ff097e24 */ /* 0x000fe2000f8e00ff */
[----:B------:R-:W-:Y:S01]  /*5b50*/  @!P1 R2UR UR6, R8 ;  /* 0x00000000080692ca */ /* 0x000fe200000e0000 */
[----:B------:R-:W-:Y:S01]  /*5b60*/  @!UP0 ULEA UR4, UR21, UR29, 0xd ;  /* 0x0000001d15048291 */ /* 0x000fe2000f8e68ff */
[----:B------:R-:W-:Y:S02]  /*5b70*/  LOP3.LUT R13, R13, R0, RZ, 0x3c, !PT ;  /* 0x000000000d0d7212 */ /* 0x000fe400078e3cff */
[----:B------:R-:W-:Y:S01]  /*5b80*/  @!P1 R2UR UR7, R9 ;  /* 0x00000000090792ca */ /* 0x000fe200000e0000 */
[----:B------:R-:W-:Y:S02]  /*5b90*/  @!UP0 UIADD3 UR16, UPT, UPT, UR4, 0x200, URZ ;  /* 0x0000020004108890 */ /* 0x000fe4000fffe0ff */
[----:B------:R-:W-:Y:S01]  /*5ba0*/  @!UP0 UIADD3 UR8, UPT, UPT, UR4, 0x1200, URZ ;  /* 0x0000120004088890 */ /* 0x000fe2000fffe0ff */
[----:B------:R-:W-:Y:S01]  /*5bb0*/  VOTEU.ALL UP0, P1 ;  /* 0x0000000000ff7886 */ /* 0x000fe20000800000 */
[----:B--2---:R-:W-:Y:S03]  /*5bc0*/  UPRMT UR4, UR9, 0x654, UR17 ;  /* 0x0000065409047896 */ /* 0x004fe60008000011 */
[----:B------:R-:W-:Y:S05]  /*5bd0*/  UMOV UR9, UR17 ;  /* 0x0000001100097c82 */ /* 0x000fea0008000000 */
[----:B------:R2:W-:Y:S01]  /*5be0*/  @!UP0 UTMALDG.3D [UR16], [UR6], desc[UR24] ;  /* 0x00001810060085b4 */ /* 0x0005e20008011000 */
[----:B------:R-:W-:Y:S05]  /*5bf0*/  VOTEU.ALL UP0, P1 ;  /* 0x0000000000ff7886 */ /* 0x000fea0000800000 */
[----:B------:R3:W-:Y:S01]  /*5c00*/  @!UP0 UTMALDG.3D [UR8], [UR6], desc[UR24] ;  /* 0x00001808060085b4 */ /* 0x0007e20008011000 */
[----:B------:R4:W-:Y:S01]  /*5c10*/  @!P1 SYNCS.ARRIVE.TRANS64.RED.A0TR RZ, [UR5+0x100], R7 ;  /* 0x00010007ffff99a7 */ /* 0x0009e20008300405 */
[----:B------:R-:W-:Y:S01]  /*5c20*/  SYNCS.ARRIVE.TRANS64.RED.A1T0 RZ, [UR4], RZ ;  /* 0x000000ffffff79a7 */ /* 0x000fe20008100404 */
[----:B------:R-:W-:Y:S04]  /*5c30*/  UIADD3 UR4, UPT, UPT, UR21, 0x1, URZ ;  /* 0x0000000115047890 */ /* 0x000fe8000fffe0ff */
[----:B------:R-:W-:Y:S04]  /*5c40*/  UISETP.NE.AND UP0, UPT, UR4, 0x3, UPT ;  /* 0x000000030400788c */ /* 0x000fe8000bf05270 */
[----:B------:R-:W-:Y:S02]  /*5c50*/  USEL UR5, URZ, 0x1, UP0 ;  /* 0x00000001ff057887 */ /* 0x000fe40008000000 */
[----:B--2---:R-:W-:Y:S04]  /*5c60*/  UIADD3 UR20, UPT, UPT, UR14, UR28, URZ ;  /* 0x0000001c0e147290 */ /* 0x004fe8000fffe0ff */
[----:B------:R-:W-:Y:S01]  /*5c70*/  LOP3.LUT R15, R15, UR5, RZ, 0x3c, !PT ;  /* 0x000000050f0f7c12 */ /* 0x000fe2000f8e3cff */
[----:B---3--:R-:W-:Y:S02]  /*5c80*/  UIADD3 UR25, UPT, UPT, UR13, UR63, URZ ;  /* 0x0000003f0d197290 */ /* 0x008fe4000fffe0ff */
[----:B------:R-:W-:Y:S01]  /*5c90*/  USEL UR12, UR4, URZ, UP0 ;  /* 0x000000ff040c7287 */ /* 0x000fe20008000000 */
[----:B------:R-:W-:Y:S11]  /*5ca0*/  BRA.U UP1, `(.L_x_107) ;  /* 0xfffffff101b07547 */ /* 0x000ff6000b83ffff */
[----:B------:R-:W-:Y:S01]  /*5cb0*/  UIADD3 UR29, UPT, UPT, UR29, 0x118, URZ ;  /* 0x000001181d1d7890 */ /* 0x000fe2000fffe0ff */
[----:B------:R-:W-:-:S03]  /*5cc0*/  SHF.L.U32 R3, R15, 0x1f, RZ ;  /* 0x0000001f0f037819 */ /* 0x000fc600000006ff */
[----:B------:R-:W-:-:S09]  /*5cd0*/  ULEA UR4, UR12, UR29, 0x3 ;  /* 0x0000001d0c047291 */ /* 0x000fd2000f8e18ff */
[----:B------:R-:W2:Y:S02]  /*5ce0*/  SYNCS.PHASECHK.TRANS64.TRYWAIT P0, [UR4], R3 ;  /* 0x00000003ff0075a7 */ /* 0x000ea40008001104 */
[----:B--2---:R-:W-:Y:S05]  /*5cf0*/  @!P0 BRA `(.L_x_108) ;  /* 0x0000003800008947 */ /* 0x004fea0003800000 */
.L_x_207:
[----:B------:R-:W-:-:S04]  /*5d00*/  UIADD3 UR4, UPT, UPT, UR12, 0x1, URZ ;  /* 0x000000010c047890 */ /* 0x000fc8000fffe0ff */
[----:B------:R-:W-:-:S04]  /*5d10*/  UISETP.NE.AND UP0, UPT, UR4, 0x3, UPT ;  /* 0x000000030400788c */ /* 0x000fc8000bf05270 */
[----:B------:R-:W-:Y:S02]  /*5d20*/  USEL UR6, URZ, 0x1, UP0 ;  /* 0x00000001ff067887 */ /* 0x000fe40008000000 */
[----:B------:R-:W-:-:S04]  /*5d30*/  USEL UR4, UR4, URZ, UP0 ;  /* 0x000000ff04047287 */ /* 0x000fc80008000000 */
[----:B------:R-:W-:Y:S01]  /*5d40*/  ULEA UR5, UR4, UR29, 0x3 ;  /* 0x0000001d04057291 */ /* 0x000fe2000f8e18ff */
[----:B------:R-:W-:-:S04]  /*5d50*/  LOP3.LUT R15, R15, UR6, RZ, 0x3c, !PT ;  /* 0x000000060f0f7c12 */ /* 0x000fc8000f8e3cff */
[----:B--2---:R-:W-:-:S04]  /*5d60*/  SHF.L.U32 R3, R15, 0x1f, RZ ;  /* 0x0000001f0f037819 */ /* 0x004fc800000006ff */
[----:B------:R-:W2:Y:S02]  /*5d70*/  SYNCS.PHASECHK.TRANS64.TRYWAIT P0, [UR5], R3 ;  /* 0x00000003ff0075a7 */ /* 0x000ea40008001105 */
[----:B--2---:R-:W-:Y:S05]  /*5d80*/  @!P0 BRA `(.L_x_109) ;  /* 0x0000003400f48947 */ /* 0x004fea0003800000 */
.L_x_209:
[----:B------:R-:W-:-:S04]  /*5d90*/  UIADD3 UR4, UPT, UPT, UR4, 0x1, URZ ;  /* 0x0000000104047890 */ /* 0x000fc8000fffe0ff */
[----:B------:R-:W-:-:S04]  /*5da0*/  UISETP.NE.AND UP0, UPT, UR4, 0x3, UPT ;  /* 0x000000030400788c */ /* 0x000fc8000bf05270 */
[----:B------:R-:W-:Y:S02]  /*5db0*/  USEL UR5, URZ, 0x1, UP0 ;  /* 0x00000001ff057887 */ /* 0x000fe40008000000 */
[----:B------:R-:W-:-:S04]  /*5dc0*/  USEL UR4, UR4, URZ, UP0 ;  /* 0x000000ff04047287 */ /* 0x000fc80008000000 */
[----:B------:R-:W-:Y:S01]  /*5dd0*/  ULEA UR4, UR4, UR29, 0x3 ;  /* 0x0000001d04047291 */ /* 0x000fe2000f8e18ff */
[----:B--2---:R-:W-:-:S04]  /*5de0*/  LOP3.LUT R3, R15, UR5, RZ, 0x3c, !PT ;  /* 0x000000050f037c12 */ /* 0x004fc8000f8e3cff */
[----:B------:R-:W-:Y:S01]  /*5df0*/  SHF.L.U32 R3, R3, 0x1f, RZ ;  /* 0x0000001f03037819 */ /* 0x000fe200000006ff */
[----:B------:R-:W-:-:S07]  /*5e00*/  IMAD.U32 R0, RZ, RZ, UR4 ;  /* 0x00000004ff007e24 */ /* 0x000fce000f8e00ff */
.L_x_110:
[----:B--2---:R2:W3:Y:S02]  /*5e10*/  SYNCS.PHASECHK.TRANS64.TRYWAIT P0, [R0+URZ], R3 ;  /* 0x00000003000075a7 */ /* 0x0044e400080011ff */
[----:B---3--:R-:W-:Y:S05]  /*5e20*/  @!P0 NANOSLEEP.SYNCS 0x989680 ;  /* 0x009896800000895d */ /* 0x008fea0003900000 */
[----:B------:R-:W3:Y:S02]  /*5e30*/  @!P0 SYNCS.PHASECHK.TRANS64 P0, [R0+URZ], R3 ;  /* 0x00000003000085a7 */ /* 0x000ee400080010ff */
[----:B-1-3--:R-:W-:Y:S05]  /*5e40*/  @P0 EXIT ;  /* 0x000000000000094d */ /* 0x00afea0003800000 */
[----:B------:R-:W-:Y:S05]  /*5e50*/  BRA `(.L_x_110) ;  /* 0xfffffffc00ec7947 */ /* 0x000fea000383ffff */
.L_x_98:
[----:B------:R-:W-:-:S06]  /*5e60*/  UISETP.GE.AND UP0, UPT, UR22, 0x4, UPT ;  /* 0x000000041600788c */ /* 0x000fcc000bf06270 */
[----:B------:R-:W-:-:S13]  /*5e70*/  PLOP3.LUT P0, PT, PT, PT, UP0, 0x80, 0x8 ;  /* 0x000000000008781c */ /* 0x000fda0003f0f008 */
[----:B-1----:R-:W-:Y:S05]  /*5e80*/  @!P0 EXIT ;  /* 0x000000000000894d */ /* 0x002fea0003800000 */
[----:B------:R-:W1:Y:S08]  /*5e90*/  S2UR UR4, SR_CgaCtaId ;  /* 0x00000000000479c3 */ /* 0x000e700000008800 */
[----:B------:R-:W-:Y:S01]  /*5ea0*/  BAR.SYNC.DEFER_BLOCKING 0x6, 0xa0 ;  /* 0x0182800000007b1d */ /* 0x000fe20000010000 */
[C---:B------:R-:W-:Y:S01]  /*5eb0*/  IMAD.SHL.U32 R5, R65.reuse, 0x10, RZ ;  /* 0x0000001041057824 */ /* 0x040fe200078e00ff */
[----:B------:R-:W-:Y:S01]  /*5ec0*/  LOP3.LUT R71, R65, 0x60, RZ, 0xc0, !PT ;  /* 0x0000006041477812 */ /* 0x000fe200078ec0ff */
[----:B------:R-:W-:Y:S01]  /*5ed0*/  IMAD.SHL.U32 R6, R61, 0x200000, RZ ;  /* 0x002000003d067824 */ /* 0x000fe200078e00ff */
[----:B------:R-:W-:Y:S01]  /*5ee0*/  LOP3.LUT R66, R65, 0x2, RZ, 0xc0, !PT ;  /* 0x0000000241427812 */ /* 0x000fe200078ec0ff */
[----:B------:R-:W-:Y:S01]  /*5ef0*/  IMAD.SHL.U32 R7, R61, 0x200, RZ ;  /* 0x000002003d077824 */ /* 0x000fe200078e00ff */
[----:B------:R-:W-:-:S02]  /*5f00*/  UMOV UR49, 0x400 ;  /* 0x0000040000317882 */ /* 0x000fc40000000000 */
[----:B------:R-:W2:Y:S01]  /*5f10*/  LDC.64 R56, c[0x0][0x888] ;  /* 0x00022200ff387b82 */ /* 0x000ea20000000a00 */
[----:B------:R-:W-:Y:S01]  /*5f20*/  IMAD.SHL.U32 R4, R65, 0x2, RZ ;  /* 0x0000000241047824 */ /* 0x000fe200078e00ff */
[----:B------:R-:W-:Y:S01]  /*5f30*/  LOP3.LUT R70, R5, 0x590, RZ, 0xc0, !PT ;  /* 0x0000059005467812 */ /* 0x000fe200078ec0ff */
[----:B------:R-:W-:Y:S01]  /*5f40*/  IMAD.U32 R23, R65, 0x10000, RZ ;  /* 0x0001000041177824 */ /* 0x000fe200078e00ff */
[----:B------:R-:W-:Y:S01]  /*5f50*/  LOP3.LUT R5, R5, 0x60, RZ, 0xc0, !PT ;  /* 0x0000006005057812 */ /* 0x000fe200078ec0ff */
[----:B------:R-:W-:Y:S01]  /*5f60*/  HFMA2 R68, -RZ, RZ, 0, 0 ;  /* 0x00000000ff447431 */ /* 0x000fe200000001ff */
[----:B------:R-:W-:Y:S01]  /*5f70*/  LOP3.LUT R6, R6, 0x200000, RZ, 0xc0, !PT ;  /* 0x0020000006067812 */ /* 0x000fe200078ec0ff */
[----:B------:R-:W-:Y:S01]  /*5f80*/  IMAD.MOV.U32 R22, RZ, RZ, RZ ;  /* 0x000000ffff167224 */ /* 0x000fe200078e00ff */
[----:B------:R-:W3:Y:S01]  /*5f90*/  LDC.64 R58, c[0x0][0x890] ;  /* 0x00022400ff3a7b82 */ /* 0x000ee20000000a00 */
[----:B------:R-:W-:Y:S01]  /*5fa0*/  LOP3.LUT R65, R65, 0x4, RZ, 0xc0, !PT ;  /* 0x0000000441417812 */ /* 0x000fe200078ec0ff */
[----:B------:R-:W-:Y:S01]  /*5fb0*/  IMAD.MOV.U32 R64, RZ, RZ, RZ ;  /* 0x000000ffff407224 */ /* 0x000fe200078e00ff */
[----:B------:R-:W-:Y:S01]  /*5fc0*/  LOP3.LUT R70, R70, 0x200, R7, 0xf8, !PT ;  /* 0x0000020046467812 */ /* 0x000fe200078ef807 */
[----:B------:R-:W-:Y:S01]  /*5fd0*/  IMAD.MOV.U32 R67, RZ, RZ, RZ ;  /* 0x000000ffff437224 */ /* 0x000fe200078e00ff */
[----:B------:R-:W-:Y:S01]  /*5fe0*/  LOP3.LUT R5, R5, 0xc, R4, 0xf8, !PT ;  /* 0x0000000c05057812 */ /* 0x000fe200078ef804 */
[----:B------:R-:W-:Y:S01]  /*5ff0*/  IMAD.MOV R66, RZ, RZ, -R66 ;  /* 0x000000ffff427224 */ /* 0x000fe200078e0a42 */
[----:B------:R-:W-:Y:S01]  /*6000*/  LOP3.LUT R23, R6, 0x400000, R23, 0xf8, !PT ;  /* 0x0040000006177812 */ /* 0x000fe200078ef817 */
[----:B-1----:R-:W-:Y:S01]  /*6010*/  ULEA UR49, UR4, UR49, 0x18 ;  /* 0x0000003104317291 */ /* 0x002fe2000f8ec0ff */
[----:B------:R-:W1:Y:S01]  /*6020*/  LDC.64 R54, c[0x0][0x8b0] ;  /* 0x00022c00ff367b82 */ /* 0x000e620000000a00 */
[----:B------:R-:W-:Y:S01]  /*6030*/  IADD3 R69, PT, PT, -R65, 0x2, RZ ;  /* 0x0000000241457810 */ /* 0x000fe20007ffe1ff */
[----:B------:R-:W-:Y:S01]  /*6040*/  IMAD.MOV R65, RZ, RZ, -R65 ;  /* 0x000000ffff417224 */ /* 0x000fe200078e0a41 */
[----:B------:R-:W-:Y:S01]  /*6050*/  UIADD3 UR4, UPT, UPT, UR49, 0x200, URZ ;  /* 0x0000020031047890 */ /* 0x000fe2000fffe0ff */
[----:B------:R-:W-:Y:S01]  /*6060*/  LOP3.LUT R70, R70, R5, RZ, 0xfc, !PT ;  /* 0x0000000546467212 */ /* 0x000fe200078efcff */
[----:B------:R-:W4:Y:S01]  /*6070*/  LDCU UR60, c[0x0][0x370] ;  /* 0x00006e00ff3c77ac */ /* 0x000f220008000800 */
[----:B------:R-:W-:-:S02]  /*6080*/  IMAD.SHL.U32 R69, R69, 0x10, RZ ;  /* 0x0000001045457824 */ /* 0x000fc400078e00ff */
[----:B------:R-:W4:Y:S01]  /*6090*/  LDS R0, [UR49+0x1f0] ;  /* 0x0001f031ff007984 */ /* 0x000f220008000800 */
[----:B------:R-:W1:Y:S01]  /*60a0*/  LDC.64 R52, c[0x0][0x8a8] ;  /* 0x00022a00ff347b82 */ /* 0x000e620000000a00 */
[----:B------:R-:W-:Y:S01]  /*60b0*/  LEA R70, R70, UR4, 0x2 ;  /* 0x0000000446467c11 */ /* 0x000fe2000f8e10ff */
[----:B------:R-:W-:Y:S01]  /*60c0*/  UMOV UR52, 0x1 ;  /* 0x0000000100347882 */ /* 0x000fe20000000000 */
[----:B------:R-:W1:Y:S01]  /*60d0*/  LDCU UR43, c[0x0][0xb0c] ;  /* 0x00016180ff2b77ac */ /* 0x000e620008000800 */
[----:B------:R-:W1:Y:S01]  /*60e0*/  LDCU UR39, c[0x0][0xb30] ;  /* 0x00016600ff2777ac */ /* 0x000e620008000800 */
[----:B------:R-:W1:Y:S01]  /*60f0*/  LDCU.64 UR54, c[0x0][0x888] ;  /* 0x00011100ff3677ac */ /* 0x000e620008000a00 */
[----:B------:R-:W1:Y:S01]  /*6100*/  LDCU.64 UR40, c[0x0][0xb28] ;  /* 0x00016500ff2877ac */ /* 0x000e620008000a00 */
[----:B------:R-:W1:Y:S01]  /*6110*/  LDCU.128 UR56, c[0x0][0xb10] ;  /* 0x00016200ff3877ac */ /* 0x000e620008000c00 */
[----:B------:R-:W1:Y:S01]  /*6120*/  LDCU UR53, c[0x0][0x374] ;  /* 0x00006e80ff3577ac */ /* 0x000e620008000800 */
[----:B------:R-:W-:Y:S01]  /*6130*/  UMOV UR48, URZ ;  /* 0x000000ff00307c82 */ /* 0x000fe20008000000 */
[----:B------:R-:W-:Y:S01]  /*6140*/  UMOV UR51, URZ ;  /* 0x000000ff00337c82 */ /* 0x000fe20008000000 */
[----:B------:R-:W-:Y:S01]  /*6150*/  UMOV UR50, URZ ;  /* 0x000000ff00327c82 */ /* 0x000fe20008000000 */
[----:B----4-:R-:W-:Y:S01]  /*6160*/  IMAD.IADD R23, R0, 0x1, R23 ;  /* 0x0000000100177824 */ /* 0x010fe200078e0217 */
[----:B--23--:R-:W-:-:S07]  /*6170*/  MOV R0, UR4 ;  /* 0x0000000400007c02 */ /* 0x00cfce0008000f00 */
.L_x_141:
[C---:B------:R-:W-:Y:S02]  /*6180*/  LEA R3, R64.reuse, UR49, 0x3 ;  /* 0x0000003140037c11 */ /* 0x040fe4000f8e18ff */
[----:B------:R-:W-:Y:S02]  /*6190*/  SHF.L.U32 R0, R67, 0x1f, RZ ;  /* 0x0000001f43007819 */ /* 0x000fe400000006ff */
[----:B-1----:R-:W-:Y:S02]  /*61a0*/  LEA R5, R64, UR49, 0x4 ;  /* 0x0000003140057c11 */ /* 0x002fe4000f8e20ff */
[----:B------:R-:W2:Y:S02]  /*61b0*/  SYNCS.PHASECHK.TRANS64.TRYWAIT P0, [R3+URZ+0x140], R0 ;  /* 0x00014000030075a7 */ /* 0x000ea400080011ff */
[----:B--2---:R-:W-:Y:S05]  /*61c0*/  @!P0 BRA `(.L_x_111) ;  /* 0x0000003000fc8947 */ /* 0x004fea0003800000 */
.L_x_210:
[----:B------:R-:W3:Y:S01]  /*61d0*/  LDS.128 R4, [R5+0x1d0] ;  /* 0x0001d00005047984 */ /* 0x000ee20000000c00 */
[----:B------:R-:W-:Y:S01]  /*61e0*/  UISETP.GE.AND UP0, UPT, UR42, 0x1, UPT ;  /* 0x000000012a00788c */ /* 0x000fe2000bf06270 */
[----:B------:R-:W-:Y:S01]  /*61f0*/  @!PT LDS RZ, [RZ] ;  /* 0x00000000fffff984 */ /* 0x000fe20000000800 */
[----:B------:R-:W-:Y:S01]  /*6200*/  @!PT LDS RZ, [RZ] ;  /* 0x00000000fffff984 */ /* 0x000fe20000000800 */
[----:B------:R-:W-:Y:S01]  /*6210*/  @!PT LDS RZ, [RZ] ;  /* 0x00000000fffff984 */ /* 0x000fe20000000800 */
[----:B------:R-:W-:Y:S01]  /*6220*/  @!PT LDS RZ, [RZ] ;  /* 0x00000000fffff984 */ /* 0x000fe20000000800 */
[----:B------:R4:W-:Y:S06]  /*6230*/  MEMBAR.ALL.CTA ;  /* 0x0000000000007992 */ /* 0x0009ec0000008000 */
[----:B----4-:R-:W4:Y:S01]  /*6240*/  FENCE.VIEW.ASYNC.S ;  /* 0x00000000000073c6 */ /* 0x010f220000000000 */
[----:B---3--:R-:W-:Y:S11]  /*6250*/  LOP3.LUT P0, RZ, R6, 0x1, RZ, 0xc0, !PT ;  /* 0x0000000106ff7812 */ /* 0x008ff6000780c0ff */
[----:B------:R-:W-:Y:S02]  /*6260*/  @!UPT UIADD3 URZ, UPT, UPT, URZ, URZ, URZ ;  /* 0x000000fffffff290 */ /* 0x000fe4000fffe0ff */
[----:B----4-:R-:W-:Y:S01]  /*6270*/  VOTEU.ANY UP1, P0 ;  /* 0x0000000000ff7886 */ /* 0x010fe20000020100 */
[----:B------:R-:W-:Y:S01]  /*6280*/  PLOP3.LUT P0, PT, PT, PT, UP1, 0x80, 0x8 ;  /* 0x000000000008781c */ /* 0x000fe20003f0f018 */
[----:B------:R-:W-:Y:S11]  /*6290*/  UP2UR UR62, UPR, URZ, 0x2 ;  /* 0x00000002ff3e7883 */ /* 0x000ff60008000000 */
[----:B------:R-:W-:Y:S01]  /*62a0*/  @!UPT UIADD3 URZ, UPT, UPT, URZ, URZ, URZ ;  /* 0x000000fffffff290 */ /* 0x000fe2000fffe0ff */
[----:B--2---:R-:W-:Y:S02]  /*62b0*/  @P0 SHF.R.U32.HI R0, RZ, 0x10, R5 ;  /* 0x00000010ff000819 */ /* 0x004fe40000011605 */
        /* <DEDUP_REMOVED lines=12> */
[----:B------:R-:W3:Y:S01]  /*6380*/  LDCU UR12, c[0x0][0xb20] ;  /* 0x00016400ff0c77ac */ /* 0x000ee20008000800 */
[----:B-1----:R-:W-:Y:S02]  /*6390*/  UIMAD.WIDE.U32 UR4, UR53, UR59, URZ ;  /* 0x0000003b350472a5 */ /* 0x002fe4000f8e00ff */
[----:B------:R-:W-:Y:S02]  /*63a0*/  UIMAD.WIDE.U32 UR6, UR60, UR56, URZ ;  /* 0x000000383c0672a5 */ /* 0x000fe4000f8e00ff */
[----:B------:R-:W-:Y:S02]  /*63b0*/  UISETP.NE.AND UP0, UPT, UR58, 0x1, UPT ;  /* 0x000000013a00788c */ /* 0x000fe4000bf05270 */
[----:B------:R-:W-:Y:S02]  /*63c0*/  UIMAD.WIDE.U32 UR8, UR37, UR59, URZ ;  /* 0x0000003b250872a5 */ /* 0x000fe4000f8e00ff */
[----:B------:R-:W-:Y:S02]  /*63d0*/  UIMAD.WIDE.U32 UR10, UR38, UR56, URZ ;  /* 0x00000038260a72a5 */ /* 0x000fe4000f8e00ff */
[----:B------:R-:W-:Y:S02]  /*63e0*/  UISETP.NE.AND UP1, UPT, UR43, 0x1, UPT ;  /* 0x000000012b00788c */ /* 0x000fe4000bf25270 */
[----:B------:R-:W-:Y:S01]  /*63f0*/  UISETP.NE.AND UP2, UPT, UR42, 0x1, UPT ;  /* 0x000000012a00788c */ /* 0x000fe2000bf45270 */
[----:B------:R-:W-:Y:S02]  /*6400*/  UMOV UR4, UR5 ;  /* 0x0000000500047c82 */ /* 0x000fe40008000000 */
[----:B---3--:R-:W-:Y:S03]  /*6410*/  USHF.R.U32.HI UR5, URZ, UR12, UR4 ;  /* 0x0000000cff057299 */ /* 0x008fe60008011604 */
[----:B------:R-:W-:Y:S02]  /*6420*/  UMOV UR4, UR7 ;  /* 0x0000000700047c82 */ /* 0x000fe40008000000 */
[----:B------:R-:W-:Y:S02]  /*6430*/  USHF.R.U32.HI UR7, URZ, UR57, UR4 ;  /* 0x00000039ff077299 */ /* 0x000fe40008011604 */
[----:B------:R-:W-:Y:S02]  /*6440*/  USEL UR4, UR53, UR5, !UP0 ;  /* 0x0000000535047287 */ /* 0x000fe4000c000000 */
[----:B------:R-:W-:Y:S01]  /*6450*/  USEL UR7, UR60, UR7, !UP1 ;  /* 0x000000073c077287 */ /* 0x000fe2000c800000 */
[----:B------:R-:W-:Y:S01]  /*6460*/  UMOV UR5, UR9 ;  /* 0x0000000900057c82 */ /* 0x000fe20008000000 */
[----:B------:R-:W-:Y:S02]  /*6470*/  UIMAD.WIDE.U32 UR8, UR4, UR40, URZ ;  /* 0x00000028040872a5 */ /* 0x000fe4000f8e00ff */
[----:B------:R-:W-:Y:S03]  /*6480*/  USHF.R.U32.HI UR6, URZ, UR12, UR5 ;  /* 0x0000000cff067299 */ /* 0x000fe60008011605 */
[----:B------:R-:W-:Y:S01]  /*6490*/  UMOV UR5, UR11 ;  /* 0x0000000b00057c82 */ /* 0x000fe20008000000 */
[----:B------:R-:W-:Y:S02]  /*64a0*/  UIMAD.WIDE.U32 UR10, UR7, UR40, URZ ;  /* 0x00000028070a72a5 */ /* 0x000fe4000f8e00ff */
[----:B------:R-:W-:Y:S02]  /*64b0*/  USHF.R.U32.HI UR12, URZ, UR57, UR5 ;  /* 0x00000039ff0c7299 */ /* 0x000fe40008011605 */
[----:B------:R-:W-:Y:S01]  /*64c0*/  USEL UR6, UR37, UR6, !UP0 ;  /* 0x0000000625067287 */ /* 0x000fe2000c000000 */
[----:B------:R-:W-:Y:S02]  /*64d0*/  UMOV UR5, UR9 ;  /* 0x0000000900057c82 */ /* 0x000fe40008000000 */
[----:B------:R-:W-:Y:S01]  /*64e0*/  UMOV UR10, UR11 ;  /* 0x0000000b000a7c82 */ /* 0x000fe20008000000 */
[----:B------:R-:W-:Y:S02]  /*64f0*/  @UP2 USHF.R.U32.HI UR4, URZ, UR41, UR5 ;  /* 0x00000029ff042299 */ /* 0x000fe40008011605 */
[----:B------:R-:W-:Y:S02]  /*6500*/  @UP2 USHF.R.U32.HI UR7, URZ, UR41, UR10 ;  /* 0x00000029ff072299 */ /* 0x000fe4000801160a */
[----:B------:R-:W-:Y:S02]  /*6510*/  UIMAD UR4, UR42, UR4, URZ ;  /* 0x000000042a0472a4 */ /* 0x000fe4000f8e02ff */
[----:B------:R-:W-:Y:S02]  /*6520*/  UIMAD.WIDE.U32 UR10, UR6, UR40, URZ ;  /* 0x00000028060a72a5 */ /* 0x000fe4000f8e00ff */
[----:B------:R-:W-:Y:S02]  /*6530*/  USEL UR5, UR38, UR12, !UP1 ;  /* 0x0000000c26057287 */ /* 0x000fe4000c800000 */
[----:B------:R-:W-:Y:S02]  /*6540*/  UIMAD UR8, UR42, UR7, URZ ;  /* 0x000000072a0872a4 */ /* 0x000fe4000f8e02ff */
[----:B------:R-:W-:Y:S03]  /*6550*/  UISETP.GE.AND UP0, UPT, UR6, UR4, UPT ;  /* 0x000000040600728c */ /* 0x000fe6000bf06270 */
[----:B------:R-:W-:Y:S01]  /*6560*/  UMOV UR4, UR11 ;  /* 0x0000000b00047c82 */ /* 0x000fe20008000000 */
[----:B------:R-:W-:Y:S02]  /*6570*/  UISETP.GE.OR UP0, UPT, UR5, UR8, UP0 ;  /* 0x000000080500728c */ /* 0x000fe40008706670 */
[----:B------:R-:W-:Y:S02]  /*6580*/  USHF.R.U32.HI UR4, URZ, UR41, UR4 ;  /* 0x00000029ff047299 */ /* 0x000fe40008011604 */
[----:B------:R-:W-:Y:S02]  /*6590*/  UIMAD.WIDE.U32 UR8, UR5, UR40, URZ ;  /* 0x00000028050872a5 */ /* 0x000fe4000f8e00ff */
[----:B------:R-:W-:Y:S02]  /*65a0*/  USEL UR11, UR6, UR4, !UP2 ;  /* 0x00000004060b7287 */ /* 0x000fe4000d000000 */
[----:B------:R-:W-:Y:S02]  /*65b0*/  UIADD3 UR8, UPT, UPT, -UR5, URZ, URZ ;  /* 0x000000ff05087290 */ /* 0x000fe4000fffe1ff */
[----:B------:R-:W-:Y:S01]  /*65c0*/  UIADD3 UR10, UPT, UPT, -UR11, URZ, URZ ;  /* 0x000000ff0b0a7290 */ /* 0x000fe2000fffe1ff */
[----:B------:R-:W-:Y:S01]  /*65d0*/  @!UP0 UMOV UR4, UR9 ;  /* 0x0000000900048c82 */ /* 0x000fe20008000000 */
[----:B------:R-:W-:Y:S02]  /*65e0*/  UIADD3 UR9, UPT, UPT, -UR6, URZ, URZ ;  /* 0x000000ff06097290 */ /* 0x000fe4000fffe1ff */
[----:B------:R-:W-:Y:S02]  /*65f0*/  @!UP0 USHF.R.U32.HI UR4, URZ, UR41, UR4 ;  /* 0x00000029ff048299 */ /* 0x000fe40008011604 */
[----:B------:R-:W-:Y:S02]  /*6600*/  UIMAD UR10, UR42, UR10, UR6 ;  /* 0x0000000a2a0a72a4 */ /* 0x000fe4000f8e0206 */
[----:B------:R-:W-:Y:S04]  /*6610*/  @!UP0 USEL UR4, UR5, UR4, !UP2 ;  /* 0x0000000405048287 */ /* 0x000fe8000d000000 */
[----:B------:R-:W-:Y:S02]  /*6620*/  @!UP0 UIMAD UR10, UR7, UR10, UR4 ;  /* 0x0000000a070a82a4 */ /* 0x000fe4000f8e0204 */
[----:B------:R-:W-:Y:S02]  /*6630*/  @!UP0 UIADD3 UR11, UPT, UPT, UR11, -UR4, URZ ;  /* 0x800000040b0b8290 */ /* 0x000fe4000fffe0ff */
[----:B------:R-:W-:Y:S02]  /*6640*/  UIMAD UR7, UR43, UR8, UR38 ;  /* 0x000000082b0772a4 */ /* 0x000fe4000f8e0226 */
[----:B------:R-:W-:Y:S02]  /*6650*/  @!UP0 UIMAD UR6, UR11, UR42, UR5 ;  /* 0x0000002a0b0682a4 */ /* 0x000fe4000f8e0205 */
[----:B------:R-:W-:Y:S01]  /*6660*/  UIMAD UR4, UR58, UR9, UR37 ;  /* 0x000000093a0472a4 */ /* 0x000fe2000f8e0225 */
[----:B------:R-:W-:Y:S02]  /*6670*/  @!UP0 UMOV UR5, UR10 ;  /* 0x0000000a00058c82 */ /* 0x000fe40008000000 */
[----:B------:R-:W-:Y:S02]  /*6680*/  UIMAD UR38, UR5, UR43, UR7 ;  /* 0x0000002b052672a4 */ /* 0x000fe4000f8e0207 */
[----:B------:R-:W-:Y:S11]  /*6690*/  UIMAD UR37, UR6, UR58, UR4 ;  /* 0x0000003a062572a4 */ /* 0x000ff6000f8e0204 */
[----:B------:R-:W-:Y:S01]  /*66a0*/  @!UPT UIADD3 URZ, UPT, UPT, URZ, URZ, URZ ;  /* 0x000000fffffff290 */ /* 0x000fe2000fffe0ff */
.L_x_112:
[----:B-1----:R-:W-:Y:S01]  /*66b0*/  UISETP.NE.AND UP0, UPT, UR39, 0x1, UPT ;  /* 0x000000012700788c */ /* 0x002fe2000bf05270 */
[----:B------:R-:W-:Y:S01]  /*66c0*/  IADD3 R64, PT, PT, R64, 0x1, RZ ;  /* 0x0000000140407810 */ /* 0x000fe20007ffe0ff */
[----:B------:R-:W-:Y:S02]  /*66d0*/  UIADD3 UR11, UPT, UPT, UR49, 0x200, URZ ;  /* 0x00000200310b7890 */ /* 0x000fe4000fffe0ff */
[----:B------:R-:W-:Y:S02]  /*66e0*/  USHF.L.U32 UR46, UR20, 0x6, URZ ;  /* 0x00000006142e7899 */ /* 0x000fe400080006ff */
[----:B------:R-:W-:Y:S05]  /*66f0*/  USHF.L.U32 UR45, UR25, 0x6, URZ ;  /* 0x00000006192d7899 */ /* 0x000fea00080006ff */
[----:B------:R-:W1:Y:S01]  /*6700*/  @!UP0 LDCU.128 UR12, c[0x0][0xb10] ;  /* 0x00016200ff0c87ac */ /* 0x000e620008000c00 */
[----:B------:R-:W3:Y:S01]  /*6710*/  @!UP0 LDCU UR5, c[0x0][0xb0c] ;  /* 0x00016180ff0587ac */ /* 0x000ee20008000800 */
[----:B------:R-:W4:Y:S01]  /*6720*/  @!UP0 LDCU UR10, c[0x0][0xb20] ;  /* 0x00016400ff0a87ac */ /* 0x000f220008000800 */
[----:B-1----:R-:W-:Y:S02]  /*6730*/  UIMAD.WIDE.U32 UR8, UR38, UR12, URZ ;  /* 0x0000000c260872a5 */ /* 0x002fe4000f8e00ff */
[----:B------:R-:W-:Y:S02]  /*6740*/  UIMAD.WIDE.U32 UR6, UR37, UR15, URZ ;  /* 0x0000000f250672a5 */ /* 0x000fe4000f8e00ff */
[----:B------:R-:W-:Y:S03]  /*6750*/  @!UP0 UISETP.NE.AND UP1, UPT, UR14, 0x1, UPT ;  /* 0x000000010e00888c */ /* 0x000fe6000bf25270 */
[----:B------:R-:W-:Y:S01]  /*6760*/  @!UP0 UMOV UR4, UR9 ;  /* 0x0000000900048c82 */ /* 0x000fe20008000000 */
[----:B---3--:R-:W-:Y:S02]  /*6770*/  @!UP0 UISETP.NE.AND UP2, UPT, UR5, 0x1, UPT ;  /* 0x000000010500888c */ /* 0x008fe4000bf45270 */
[----:B------:R-:W-:Y:S01]  /*6780*/  @!UP0 USHF.R.U32.HI UR4, URZ, UR13, UR4 ;  /* 0x0000000dff048299 */ /* 0x000fe20008011604 */
[----:B------:R-:W-:Y:S02]  /*6790*/  @!UP0 UMOV UR6, UR7 ;  /* 0x0000000700068c82 */ /* 0x000fe40008000000 */
[----:B----4-:R-:W-:Y:S02]  /*67a0*/  @!UP0 USHF.R.U32.HI UR6, URZ, UR10, UR6 ;  /* 0x0000000aff068299 */ /* 0x010fe40008011606 */
[----:B------:R-:W-:Y:S02]  /*67b0*/  @!UP0 USEL UR7, UR38, UR4, !UP2 ;  /* 0x0000000426078287 */ /* 0x000fe4000d000000 */
[----:B------:R-:W-:Y:S04]  /*67c0*/  @!UP0 USEL UR6, UR37, UR6, !UP1 ;  /* 0x0000000625068287 */ /* 0x000fe8000c800000 */
[----:B------:R-:W-:Y:S02]  /*67d0*/  @!UP0 UIADD3 UR4, UPT, UPT, -UR7, UR6, URZ ;  /* 0x0000000607048290 */ /* 0x000fe4000fffe1ff */
[----:B------:R-:W-:Y:S02]  /*67e0*/  @!UP0 UIADD3 UR6, UPT, UPT, UR7, -UR6, URZ ;  /* 0x8000000607068290 */ /* 0x000fe4000fffe0ff */
[----:B------:R-:W-:Y:S02]  /*67f0*/  @!UP0 UIMAD UR38, UR4, UR5, UR38 ;  /* 0x00000005042682a4 */ /* 0x000fe4000f8e0226 */
[----:B------:R-:W-:Y:S02]  /*6800*/  @!UP0 UIMAD UR37, UR6, UR14, UR37 ;  /* 0x0000000e062582a4 */ /* 0x000fe4000f8e0225 */
[----:B------:R-:W-:Y:S09]  /*6810*/  ULOP3.LUT UP0, URZ, UR11, 0x1b0, URZ, 0xc0, !UPT ;  /* 0x000001b00bff7892 */ /* 0x000ff2000f80c0ff */
[----:B------:R-:W-:Y:S05]  /*6820*/  BRA.U !UP0, `(.L_x_113) ;  /* 0x00000001087c7547 */ /* 0x000fea000b800000 */
[----:B------:R-:W1:Y:S01]  /*6830*/  LDCU.64 UR8, c[0x4][0x80] ;  /* 0x01001000ff0877ac */ /* 0x000e620008000a00 */
[----:B------:R-:W-:Y:S01]  /*6840*/  MOV R2, 0x0 ;  /* 0x0000000000027802 */ /* 0x000fe20000000f00 */
[----:B------:R-:W-:Y:S02]  /*6850*/  HFMA2 R12, -RZ, RZ, 0, 5.9604644775390625e-08 ;  /* 0x00000001ff0c7431 */ /* 0x000fe400000001ff */
[----:B------:R-:W-:Y:S01]  /*6860*/  IMAD.MOV.U32 R8, RZ, RZ, 0x70 ;  /* 0x00000070ff087424 */ /* 0x000fe200078e00ff */
[----:B------:R3:W4:Y:S01]  /*6870*/  LDC.64 R14, c[0x4][R2] ;  /* 0x01000000020e7b82 */ /* 0x0007220000000a00 */
[----:B------:R-:W2:Y:S01]  /*6880*/  LDCU.64 UR6, c[0x4][0x88] ;  /* 0x01001100ff0677ac */ /* 0x000ea20008000a00 */
[----:B------:R-:W-:Y:S01]  /*6890*/  IMAD.MOV.U32 R13, RZ, RZ, RZ ;  /* 0x000000ffff0d7224 */ /* 0x000fe200078e00ff */
[----:B------:R-:W2:Y:S01]  /*68a0*/  LDCU.64 UR4, c[0x4][0x8] ;  /* 0x01000100ff0477ac */ /* 0x000ea20008000a00 */
[----:B-1----:R-:W-:Y:S01]  /*68b0*/  MOV R5, UR9 ;  /* 0x0000000900057c02 */ /* 0x002fe20008000f00 */
[----:B------:R-:W-:Y:S01]  /*68c0*/  IMAD.U32 R4, RZ, RZ, UR8 ;  /* 0x00000008ff047e24 */ /* 0x000fe2000f8e00ff */
[----:B--2---:R-:W-:Y:S01]  /*68d0*/  MOV R7, UR7 ;  /* 0x0000000700077c02 */ /* 0x004fe20008000f00 */
[----:B------:R-:W-:Y:S01]  /*68e0*/  IMAD.U32 R6, RZ, RZ, UR6 ;  /* 0x00000006ff067e24 */ /* 0x000fe2000f8e00ff */
[----:B------:R-:W-:Y:S01]  /*68f0*/  MOV R11, UR5 ;  /* 0x00000005000b7c02 */ /* 0x000fe20008000f00 */
[----:B------:R-:W-:Y:S02]  /*6900*/  IMAD.U32 R10, RZ, RZ, UR4 ;  /* 0x00000004ff0a7e24 */ /* 0x000fe4000f8e00ff */
[----:B------:R-:W-:Y:S07]  /*6910*/  LEPC R20, `(.L_x_114) ;  /* 0x000000001014794e */ /* 0x000fee0000000000 */
[----:B---345:R-:W-:Y:S05]  /*6920*/  CALL.ABS.NOINC R14 ;  /* 0x000000000e007343 */ /* 0x038fea0003c00000 */
.L_x_114:
[----:B------:R-:W1:Y:S01]  /*6930*/  LDCU.64 UR8, c[0x4][0x80] ;  /* 0x01001000ff0877ac */ /* 0x000e620008000a00 */
[----:B------:R-:W2:Y:S01]  /*6940*/  LDC.64 R2, c[0x4][R2] ;  /* 0x0100000002027b82 */ /* 0x000ea20000000a00 */
[----:B------:R-:W-:Y:S02]  /*6950*/  HFMA2 R12, -RZ, RZ, 0, 5.9604644775390625e-08 ;  /* 0x00000001ff0c7431 */ /* 0x000fe400000001ff */
[----:B------:R-:W-:Y:S02]  /*6960*/  IMAD.MOV.U32 R8, RZ, RZ, 0x70 ;  /* 0x00000070ff087424 */ /* 0x000fe400078e00ff */
[----:B------:R-:W-:Y:S01]  /*6970*/  IMAD.MOV.U32 R13, RZ, RZ, RZ ;  /* 0x000000ffff0d7224 */ /* 0x000fe200078e00ff */
[----:B------:R-:W3:Y:S01]  /*6980*/  LDCU.64 UR6, c[0x4][0x88] ;  /* 0x01001100ff0677ac */ /* 0x000ee20008000a00 */
[----:B------:R-:W4:Y:S01]  /*6990*/  LDCU.64 UR4, c[0x4][0x8] ;  /* 0x01000100ff0477ac */ /* 0x000f220008000a00 */
[----:B-1----:R-:W-:Y:S02]  /*69a0*/  MOV R4, UR8 ;  /* 0x0000000800047c02 */ /* 0x002fe40008000f00 */
[----:B------:R-:W-:Y:S02]  /*69b0*/  MOV R5, UR9 ;  /* 0x0000000900057c02 */ /* 0x000fe40008000f00 */
[----:B---3--:R-:W-:Y:S01]  /*69c0*/  MOV R7, UR7 ;  /* 0x0000000700077c02 */ /* 0x008fe20008000f00 */
[----:B------:R-:W-:Y:S01]  /*69d0*/  IMAD.U32 R6, RZ, RZ, UR6 ;  /* 0x00000006ff067e24 */ /* 0x000fe2000f8e00ff */
[----:B----4-:R-:W-:Y:S01]  /*69e0*/  MOV R11, UR5 ;  /* 0x00000005000b7c02 */ /* 0x010fe20008000f00 */
[----:B------:R-:W-:Y:S02]  /*69f0*/  IMAD.U32 R10, RZ, RZ, UR4 ;  /* 0x00000004ff0a7e24 */ /* 0x000fe4000f8e00ff */
[----:B------:R-:W-:Y:S07]  /*6a00*/  LEPC R20, `(.L_x_113) ;  /* 0x000000001014794e */ /* 0x000fee0000000000 */
[----:B--2---:R-:W-:Y:S05]  /*6a10*/  CALL.ABS.NOINC R2 ;  /* 0x0000000002007343 */ /* 0x004fea0003c00000 */
.L_x_113:
[----:B------:R-:W-:Y:S02]  /*6a20*/  ISETP.NE.U32.AND P0, PT, RZ, UR54, PT ;  /* 0x00000036ff007c0c */ /* 0x000fe4000bf05070 */
[C---:B------:R-:W-:Y:S02]  /*6a30*/  ISETP.NE.U32.AND P1, PT, R58.reuse, RZ, PT ;  /* 0x000000ff3a00720c */ /* 0x040fe40003f25070 */
[----:B------:R-:W-:Y:S02]  /*6a40*/  ISETP.NE.U32.AND P4, PT, R58, RZ, PT ;  /* 0x000000ff3a00720c */ /* 0x000fe40003f85070 */
[----:B------:R-:W-:Y:S02]  /*6a50*/  ISETP.NE.AND.EX P0, PT, RZ, UR55, PT, P0 ;  /* 0x00000037ff007c0c */ /* 0x000fe4000bf05300 */
[C---:B------:R-:W-:Y:S02]  /*6a60*/  ISETP.NE.AND.EX P1, PT, R59.reuse, RZ, PT, P1 ;  /* 0x000000ff3b00720c */ /* 0x040fe40003f25310 */
[----:B------:R-:W-:Y:S02]  /*6a70*/  ISETP.NE.AND.EX P4, PT, R59, RZ, P0, P4 ;  /* 0x000000ff3b00720c */ /* 0x000fe40000785340 */
[----:B------:R-:W-:Y:S02]  /*6a80*/  ISETP.NE.U32.AND P5, PT, R54, RZ, PT ;  /* 0x000000ff3600720c */ /* 0x000fe40003fa5070 */
[----:B------:R-:W-:Y:S02]  /*6a90*/  ISETP.NE.U32.AND P3, PT, RZ, UR54, PT ;  /* 0x00000036ff007c0c */ /* 0x000fe4000bf65070 */
[----:B------:R-:W-:Y:S02]  /*6aa0*/  PLOP3.LUT P2, PT, PT, PT, PT, 0x8, 0x80 ;  /* 0x000000000080781c */ /* 0x000fe40003f4e170 */
[----:B------:R-:W-:Y:S02]  /*6ab0*/  ISETP.NE.AND.EX P5, PT, R55, RZ, PT, P5 ;  /* 0x000000ff3700720c */ /* 0x000fe40003fa5350 */
[----:B------:R-:W-:Y:S03]  /*6ac0*/  ISETP.NE.AND.EX P3, PT, RZ, UR55, PT, P3 ;  /* 0x00000037ff007c0c */ /* 0x000fe6000bf65330 */
[----:B------:R-:W-:Y:S01]  /*6ad0*/  @!P4 PLOP3.LUT P2, PT, P1, PT, PT, 0x80, 0x8 ;  /* 0x000000000008c81c */ /* 0x000fe20000f4f070 */
[----:B------:R-:W-:Y:S01]  /*6ae0*/  @!UPT UIADD3 URZ, UPT, UPT, URZ, URZ, URZ ;  /* 0x000000fffffff290 */ /* 0x000fe2000fffe0ff */
[----:B------:R-:W-:Y:S11]  /*6af0*/  @!P1 BRA `(.L_x_115) ;  /* 0x0000000000309947 */ /* 0x000ff60003800000 */
[----:B------:R-:W-:Y:S01]  /*6b00*/  ISETP.NE.U32.AND P0, PT, R56, RZ, PT ;  /* 0x000000ff3800720c */ /* 0x000fe20003f05070 */
[----:B------:R-:W1:Y:S01]  /*6b10*/  LDCU.64 UR4, c[0x0][0x358] ;  /* 0x00006b00ff0477ac */ /* 0x000e620008000a00 */
[----:B------:R-:W-:Y:S02]  /*6b20*/  IMAD.MOV.U32 R60, RZ, RZ, 0x1 ;  /* 0x00000001ff3c7424 */ /* 0x000fe400078e00ff */
[----:B------:R-:W-:Y:S11]  /*6b30*/  ISETP.NE.AND.EX P0, PT, R57, RZ, PT, P0 ;  /* 0x000000ff3900720c */ /* 0x000ff60003f05300 */
[----:B------:R-:W-:Y:S02]  /*6b40*/  @!UPT UIADD3 URZ, UPT, UPT, URZ, URZ, URZ ;  /* 0x000000fffffff290 */ /* 0x000fe4000fffe0ff */
[----:B------:R-:W3:Y:S01]  /*6b50*/  @P0 LDC.64 R2, c[0x0][0x888] ;  /* 0x00022200ff020b82 */ /* 0x000ee20000000a00 */
[----:B--2---:R-:W-:Y:S04]  /*6b60*/  @P0 IMAD R0, R58, UR36, RZ ;  /* 0x000000243a000c24 */ /* 0x004fe8000f8e02ff */
[----:B---3--:R-:W-:Y:S04]  /*6b70*/  @P0 IMAD.WIDE R2, R0, 0x4, R2 ;  /* 0x0000000400020825 */ /* 0x008fe800078e0202 */
[----:B------:R-:W-:Y:S01]  /*6b80*/  HFMA2 R0, -RZ, RZ, 0, 5.9604644775390625e-08 ;  /* 0x00000001ff007431 */ /* 0x000fe200000001ff */
[----:B-1---5:R1:W5:Y:S04]  /*6b90*/  @P0 LDG.E R27, desc[UR4][R2.64] ;  /* 0x00000004021b0981 */ /* 0x022368000c1e1900 */
[----:B------:R-:W-:Y:S01]  /*6ba0*/  @!P0 PRMT R60, R0, 0x7610, R60 ;  /* 0x00007610003c8816 */ /* 0x000fe2000000003c */
[----:B-1----:R-:W3:Y:S06]  /*6bb0*/  @!P0 LDC R27, c[0x0][0x880] ;  /* 0x00022000ff1b8b82 */ /* 0x002eec0000000800 */
.L_x_115:
[----:B------:R-:W-:Y:S05]  /*6bc0*/  @!P5 BRA `(.L_x_116) ;  /* 0x000000000024d947 */ /* 0x000fea0003800000 */
[----:B------:R-:W-:Y:S01]  /*6bd0*/  ISETP.NE.U32.AND P0, PT, R52, RZ, PT ;  /* 0x000000ff3400720c */ /* 0x000fe20003f05070 */
[----:B------:R-:W1:Y:S03]  /*6be0*/  LDCU.64 UR4, c[0x0][0x358] ;  /* 0x00006b00ff0477ac */ /* 0x000e660008000a00 */
[----:B------:R-:W-:Y:S11]  /*6bf0*/  ISETP.NE.AND.EX P0, PT, R53, RZ, PT, P0 ;  /* 0x000000ff3500720c */ /* 0x000ff60003f05300 */
[----:B------:R-:W-:Y:S02]  /*6c00*/  @!UPT UIADD3 URZ, UPT, UPT, URZ, URZ, URZ ;  /* 0x000000fffffff290 */ /* 0x000fe4000fffe0ff */
[----:B------:R-:W4:Y:S01]  /*6c10*/  @P0 LDC.64 R2, c[0x0][0x8a8] ;  /* 0x00022a00ff020b82 */ /* 0x000f220000000a00 */
[----:B--2---:R-:W-:Y:S04]  /*6c20*/  @P0 IMAD R0, R54, UR36, RZ ;  /* 0x0000002436000c24 */ /* 0x004fe8000f8e02ff */
[----:B----4-:R-:W-:Y:S05]  /*6c30*/  @P0 IMAD.WIDE R2, R0, 0x4, R2 ;  /* 0x0000000400020825 */ /* 0x010fea00078e0202 */
[----:B-1---5:R1:W5:Y:S02]  /*6c40*/  @P0 LDG.E R24, desc[UR4][R2.64] ;  /* 0x0000000402180981 */ /* 0x022364000c1e1900 */
[----:B-1----:R-:W4:Y:S02]  /*6c50*/  @!P0 LDC R24, c[0x0][0x8a0] ;  /* 0x00022800ff188b82 */ /* 0x002f240000000800 */
.L_x_116:
[----:B---3-5:R-:W-:Y:S01]  /*6c60*/  FSETP.NEU.AND P0, PT, R27, RZ, PT ;  /* 0x000000ff1b00720b */ /* 0x028fe20003f0d000 */
[----:B------:R-:W-:Y:S01]  /*6c70*/  ULOP3.LUT UR4, UR52, 0x1, URZ, 0x3c, !UPT ;  /* 0x0000000134047892 */ /* 0x000fe2000f8e3cff */
[----:B------:R-:W-:Y:S01]  /*6c80*/  SEL R4, RZ, 0xffffffff, P3 ;  /* 0xffffffffff047807 */ /* 0x000fe20001800000 */
[----:B------:R-:W-:Y:S01]  /*6c90*/  IMAD.U32 R77, RZ, RZ, UR48 ;  /* 0x00000030ff4d7e24 */ /* 0x000fe2000f8e00ff */
[----:B------:R-:W-:Y:S01]  /*6ca0*/  @!P4 LOP3.LUT P3, RZ, R60, 0xff, RZ, 0xc0, !PT ;  /* 0x000000ff3cffc812 */ /* 0x000fe2000786c0ff */
[----:B------:R-:W-:Y:S01]  /*6cb0*/  IMAD.SHL.U32 R75, R66, 0x10, RZ ;  /* 0x00000010424b7824 */ /* 0x000fe200078e00ff */
[----:B------:R-:W-:Y:S01]  /*6cc0*/  @!P4 SEL R3, RZ, 0xffffffff, P0 ;  /* 0xffffffffff03c807 */ /* 0x000fe20000000000 */
[----:B------:R-:W-:Y:S01]  /*6cd0*/  IMAD.U32 R80, RZ, RZ, UR4 ;  /* 0x00000004ff507e24 */ /* 0x000fe2000f8e00ff */
[----:B------:R-:W-:Y:S01]  /*6ce0*/  LEA R73, R22, UR49, 0x3 ;  /* 0x0000003116497c11 */ /* 0x000fe2000f8e18ff */
[----:B------:R-:W-:Y:S01]  /*6cf0*/  IMAD.SHL.U32 R77, R77, 0x2000, RZ ;  /* 0x000020004d4d7824 */ /* 0x000fe200078e00ff */
[----:B------:R-:W-:Y:S01]  /*6d00*/  @P2 SEL R3, R4, R3, !P3 ;  /* 0x0000000304032207 */ /* 0x000fe20005800000 */
[----:B------:R-:W-:Y:S01]  /*6d10*/  IMAD.SHL.U32 R74, R65, 0x10, RZ ;  /* 0x00000010414a7824 */ /* 0x000fe200078e00ff */
[----:B------:R-:W-:Y:S01]  /*6d20*/  SHF.L.U32 R2, R68, 0x1f, RZ ;  /* 0x0000001f44027819 */ /* 0x000fe200000006ff */
[----:B------:R-:W-:Y:S01]  /*6d30*/  IMAD.IADD R35, R70, 0x1, R77 ;  /* 0x0000000146237824 */ /* 0x000fe200078e024d */
[----:B------:R-:W-:Y:S01]  /*6d40*/  @!P4 LOP3.LUT R3, R3, 0x1, RZ, 0xc0, !PT ;  /* 0x000000010303c812 */ /* 0x000fe200078ec0ff */
[----:B------:R-:W-:Y:S01]  /*6d50*/  BSSY B1, `(.L_x_117) ;  /* 0x0000038000017945 */ /* 0x000fe20003800000 */
[----:B------:R-:W-:Y:S01]  /*6d60*/  IMAD.MOV.U32 R79, RZ, RZ, 0x1 ;  /* 0x00000001ff4f7424 */ /* 0x000fe200078e00ff */
[----:B------:R-:W-:Y:S02]  /*6d70*/  CS2R R38, SRZ ;  /* 0x0000000000267805 */ /* 0x000fe4000001ff00 */
[----:B------:R-:W-:Y:S01]  /*6d80*/  ISETP.NE.U32.OR P5, PT, R3, 0x1, P4 ;  /* 0x000000010300780c */ /* 0x000fe200027a5470 */
[----:B------:R-:W-:Y:S01]  /*6d90*/  IMAD.U32 R3, RZ, RZ, UR48 ;  /* 0x00000030ff037e24 */ /* 0x000fe2000f8e00ff */
[----:B------:R-:W-:Y:S01]  /*6da0*/  LOP3.LUT P4, R63, R60, 0xff, RZ, 0xc0, !PT ;  /* 0x000000ff3c3f7812 */ /* 0x000fe2000788c0ff */
[----:B------:R-:W-:Y:S01]  /*6db0*/  IMAD.IADD R76, R35, 0x1, R75 ;  /* 0x00000001234c7824 */ /* 0x000fe200078e024b */
[----:B------:R-:W-:Y:S01]  /*6dc0*/  P2R R72, PR, RZ, 0x20 ;  /* 0x00000020ff487803 */ /* 0x000fe20000000000 */
[----:B------:R-:W-:Y:S01]  /*6dd0*/  IMAD R25, R22, 0x20, R23 ;  /* 0x0000002016197824 */ /* 0x000fe200078e0217 */
[----:B--2---:R-:W-:Y:S01]  /*6de0*/  LEA R0, R3, UR49, 0x3 ;  /* 0x0000003103007c11 */ /* 0x004fe2000f8e18ff */
[----:B------:R-:W-:Y:S01]  /*6df0*/  IMAD.U32 R78, RZ, RZ, UR48 ;  /* 0x00000030ff4e7e24 */ /* 0x000fe2000f8e00ff */
[----:B------:R-:W-:Y:S02]  /*6e00*/  SEL R3, RZ, 0xffffffff, P0 ;  /* 0xffffffffff037807 */ /* 0x000fe40000000000 */
[----:B------:R-:W-:Y:S02]  /*6e10*/  CS2R R36, SRZ ;  /* 0x0000000000247805 */ /* 0x000fe4000001ff00 */
[----:B------:R-:W-:Y:S02]  /*6e20*/  CS2R R42, SRZ ;  /* 0x00000000002a7805 */ /* 0x000fe4000001ff00 */
[----:B------:R-:W-:Y:S02]  /*6e30*/  CS2R R40, SRZ ;  /* 0x0000000000287805 */ /* 0x000fe4000001ff00 */
[----:B------:R-:W-:Y:S02]  /*6e40*/  @P1 SEL R3, R4, R3, !P4 ;  /* 0x0000000304031207 */ /* 0x000fe40006000000 */
[----:B------:R-:W-:Y:S02]  /*6e50*/  CS2R R46, SRZ ;  /* 0x00000000002e7805 */ /* 0x000fe4000001ff00 */
[----:B------:R-:W-:Y:S02]  /*6e60*/  @P5 SHF.L.U32 R5, R80, 0x1f, RZ ;  /* 0x0000001f50055819 */ /* 0x000fe400000006ff */
[----:B------:R-:W-:Y:S02]  /*6e70*/  CS2R R44, SRZ ;  /* 0x00000000002c7805 */ /* 0x000fe4000001ff00 */
[----:B------:R-:W-:Y:S02]  /*6e80*/  LOP3.LUT R3, R3, 0x1, RZ, 0xc0, !PT ;  /* 0x0000000103037812 */ /* 0x000fe400078ec0ff */
[----:B------:R-:W-:Y:S01]  /*6e90*/  CS2R R50, SRZ ;  /* 0x0000000000327805 */ /* 0x000fe2000001ff00 */
[----:B------:R-:W1:Y:S01]  /*6ea0*/  @P5 SYNCS.PHASECHK.TRANS64.TRYWAIT P3, [R0+URZ+0x100], R5 ;  /* 0x00010005000055a7 */ /* 0x000e6200080611ff */
[----:B------:R-:W-:Y:S02]  /*6eb0*/  CS2R R48, SRZ ;  /* 0x0000000000307805 */ /* 0x000fe4000001ff00 */
[----:B------:R-:W-:Y:S01]  /*6ec0*/  ISETP.NE.U32.AND P0, PT, R3, 0x1, PT ;  /* 0x000000010300780c */ /* 0x000fe20003f05070 */
[----:B------:R-:W-:Y:S02]  /*6ed0*/  IMAD.IADD R34, R35, 0x1, R74 ;  /* 0x0000000123227824 */ /* 0x000fe400078e024a */
[----:B------:R-:W-:Y:S01]  /*6ee0*/  IMAD.IADD R32, R69, 0x1, R76 ;  /* 0x0000000145207824 */ /* 0x000fe200078e024c */
[----:B------:R-:W-:Y:S01]  /*6ef0*/  P2R R81, PR, RZ, 0x1 ;  /* 0x00000001ff517803 */ /* 0x000fe20000000000 */
[----:B------:R2:W3:Y:S01]  /*6f00*/  SYNCS.PHASECHK.TRANS64.TRYWAIT P2, [R73+URZ+0x160], R2 ;  /* 0x00016002490075a7 */ /* 0x0004e200080411ff */
[----:B-1----:R-:W-:Y:S01]  /*6f10*/  @P5 SEL R79, RZ, 0x1, !P3 ;  /* 0x00000001ff4f5807 */ /* 0x002fe20005800000 */
[----:B--2---:R-:W-:Y:S06]  /*6f20*/  @!P5 BRA `(.L_x_118) ;  /* 0x000000000068d947 */ /* 0x004fec0003800000 */
[----:B------:R-:W-:Y:S01]  /*6f30*/  ISETP.NE.AND P0, PT, R79, RZ, PT ;  /* 0x000000ff4f00720c */ /* 0x000fe20003f05270 */
[----:B------:R-:W-:Y:S01]  /*6f40*/  BSSY B0, `(.L_x_119) ;  /* 0x000000d000007945 */ /* 0x000fe20003800000 */
[----:B------:R-:W-:Y:S02]  /*6f50*/  CS2R R50, SRZ ;  /* 0x0000000000327805 */ /* 0x000fe4000001ff00 */
[----:B------:R-:W-:Y:S02]  /*6f60*/  CS2R R48, SRZ ;  /* 0x0000000000307805 */ /* 0x000fe4000001ff00 */
[----:B------:R-:W-:Y:S02]  /*6f70*/  CS2R R46, SRZ ;  /* 0x00000000002e7805 */ /* 0x000fe4000001ff00 */
[----:B------:R-:W-:Y:S02]  /*6f80*/  CS2R R44, SRZ ;  /* 0x00000000002c7805 */ /* 0x000fe4000001ff00 */
[----:B------:R-:W-:Y:S02]  /*6f90*/  CS2R R42, SRZ ;  /* 0x00000000002a7805 */ /* 0x000fe4000001ff00 */
[----:B------:R-:W-:Y:S02]  /*6fa0*/  CS2R R40, SRZ ;  /* 0x0000000000287805 */ /* 0x000fe4000001ff00 */
[----:B------:R-:W-:Y:S02]  /*6fb0*/  CS2R R38, SRZ ;  /* 0x0000000000267805 */ /* 0x000fe4000001ff00 */
[----:B------:R-:W-:Y:S01]  /*6fc0*/  CS2R R36, SRZ ;  /* 0x0000000000247805 */ /* 0x000fe2000001ff00 */
[----:B------:R-:W-:Y:S06]  /*6fd0*/  @P0 BRA `(.L_x_120) ;  /* 0x00000000000c0947 */ /* 0x000fec0003800000 */
[----:B------:R-:W-:Y:S04]  /*6fe0*/  SHF.L.U32 R3, R80, 0x1f, RZ ;  /* 0x0000001f50037819 */ /* 0x000fe800000006ff */
[----:B------:R-:W1:Y:S02]  /*6ff0*/  SYNCS.PHASECHK.TRANS64.TRYWAIT P0, [R0+URZ+0x100], R3 ;  /* 0x00010003000075a7 */ /* 0x000e6400080011ff */
[----:B-1----:R-:W-:Y:S05]  /*7000*/  @!P0 BRA `(.L_x_121) ;  /* 0x0000002400808947 */ /* 0x002fea0003800000 */
.L_x_120:
[----:B------:R-:W-:Y:S05]  /*7010*/  BSYNC B0 ;  /* 0x0000000000007941 */ /* 0x000fea0003800000 */
.L_x_119:
[----:B------:R-:W-:Y:S01]  /*7020*/  ISETP.NE.AND P0, PT, R81, RZ, PT ;  /* 0x000000ff5100720c */ /* 0x000fe20003f05270 */
[----:B------:R-:W-:Y:S04]  /*7030*/  UIADD3 UR4, UPT, UPT, UR48, 0x1, URZ ;  /* 0x0000000130047890 */ /* 0x000fe8000fffe0ff */
[----:B------:R-:W-:Y:S04]  /*7040*/  UISETP.NE.AND UP0, UPT, UR4, 0x3, UPT ;  /* 0x000000030400788c */ /* 0x000fe8000bf05270 */
[----:B------:R-:W-:Y:S02]  /*7050*/  USEL UR5, URZ, 0x1, UP0 ;  /* 0x00000001ff057887 */ /* 0x000fe40008000000 */
[----:B------:R-:W-:Y:S02]  /*7060*/  USEL UR4, UR4, URZ, UP0 ;  /* 0x000000ff04047287 */ /* 0x000fe40008000000 */
[----:B------:R2:W1:Y:S02]  /*7070*/  @P0 LDS.128 R48, [R35] ;  /* 0x0000000023300984 */ /* 0x0004640000000c00 */
[----:B------:R-:W-:Y:S02]  /*7080*/  LOP3.LUT R80, R80, UR5, RZ, 0x3c, !PT ;  /* 0x0000000550507c12 */ /* 0x000fe4000f8e3cff */
[----:B------:R2:W1:Y:S01]  /*7090*/  @P0 LDS.128 R44, [R76+0x10] ;  /* 0x000010004c2c0984 */ /* 0x0004620000000c00 */
[----:B------:R-:W-:Y:S03]  /*70a0*/  IMAD.U32 R78, RZ, RZ, UR4 ;  /* 0x00000004ff4e7e24 */ /* 0x000fe6000f8e00ff */
[----:B------:R2:W1:Y:S04]  /*70b0*/  @P0 LDS.128 R40, [R34+0x20] ;  /* 0x0000200022280984 */ /* 0x0004680000000c00 */
[----:B------:R2:W1:Y:S02]  /*70c0*/  @P0 LDS.128 R36, [R32+0x10] ;  /* 0x0000100020240984 */ /* 0x0004640000000c00 */
.L_x_118:
[----:B------:R-:W-:Y:S05]  /*70d0*/  BSYNC B1 ;  /* 0x0000000000017941 */ /* 0x000fea0003800000 */
.L_x_117:
[----:B-1----:R-:W-:Y:S04]  /*70e0*/  SHF.R.U32.HI R0, RZ, 0x15, R25 ;  /* 0x00000015ff007819 */ /* 0x002fe80000011619 */
[----:B------:R-:W-:Y:S01]  /*70f0*/  LOP3.LUT P0, RZ, R0, 0x3, R61, 0x48, !PT ;  /* 0x0000000300ff7812 */ /* 0x000fe2000780483d */
[----:B------:R-:W-:Y:S01]  /*7100*/  @!UPT UIADD3 URZ, UPT, UPT, URZ, URZ, URZ ;  /* 0x000000fffffff290 */ /* 0x000fe2000fffe0ff */
[----:B---3--:R-:W-:Y:S11]  /*7110*/  @P2 BRA `(.L_x_122) ;  /* 0x0000000000082947 */ /* 0x008ff60003800000 */
[----:B------:R-:W1:Y:S02]  /*7120*/  SYNCS.PHASECHK.TRANS64.TRYWAIT P1, [R73+URZ+0x160], R2 ;  /* 0x00016002490075a7 */ /* 0x000e6400080211ff */
[----:B-1----:R-:W-:Y:S05]  /*7130*/  @!P1 BRA `(.L_x_123) ;  /* 0x0000002400489947 */ /* 0x002fea0003800000 */
.L_x_122:
[----:B------:R-:W-:Y:S05]  /*7140*/  @!P0 BRA `(.L_x_124) ;  /* 0x0000000000408947 */ /* 0x000fea0003800000 */
[----:B------:R-:W3:Y:S01]  /*7150*/  LDCU.64 UR8, c[0x4][0x70] ;  /* 0x01000e00ff0877ac */ /* 0x000ee20008000a00 */
[----:B------:R-:W-:Y:S01]  /*7160*/  MOV R3, 0x0 ;  /* 0x0000000000037802 */ /* 0x000fe20000000f00 */
[----:B------:R-:W-:Y:S02]  /*7170*/  HFMA2 R12, -RZ, RZ, 0, 5.9604644775390625e-08 ;  /* 0x00000001ff0c7431 */ /* 0x000fe400000001ff */
[----:B------:R-:W-:Y:S02]  /*7180*/  IMAD.MOV.U32 R8, RZ, RZ, 0x192 ;  /* 0x00000192ff087424 */ /* 0x000fe400078e00ff */
[----:B------:R-:W-:Y:S01]  /*7190*/  IMAD.MOV.U32 R13, RZ, RZ, RZ ;  /* 0x000000ffff0d7224 */ /* 0x000fe200078e00ff */
[----:B------:R-:W5:Y:S01]  /*71a0*/  LDCU.64 UR6, c[0x4][0x78] ;  /* 0x01000f00ff0677ac */ /* 0x000f620008000a00 */
[----:B-1----:R-:W1:Y:S01]  /*71b0*/  LDC.64 R2, c[0x4][R3] ;  /* 0x0100000003027b82 */ /* 0x002e620000000a00 */
[----:B------:R-:W2:Y:S01]  /*71c0*/  LDCU.64 UR4, c[0x4][0x10] ;  /* 0x01000200ff0477ac */ /* 0x000ea20008000a00 */
[----:B---3--:R-:W-:Y:S01]  /*71d0*/  MOV R5, UR9 ;  /* 0x0000000900057c02 */ /* 0x008fe20008000f00 */
[----:B------:R-:W-:Y:S01]  /*71e0*/  IMAD.U32 R4, RZ, RZ, UR8 ;  /* 0x00000008ff047e24 */ /* 0x000fe2000f8e00ff */
[----:B-----5:R-:W-:Y:S01]  /*71f0*/  MOV R7, UR7 ;  /* 0x0000000700077c02 */ /* 0x020fe20008000f00 */
[----:B------:R-:W-:Y:S01]  /*7200*/  IMAD.U32 R6, RZ, RZ, UR6 ;  /* 0x00000006ff067e24 */ /* 0x000fe2000f8e00ff */
[----:B--2---:R-:W-:Y:S01]  /*7210*/  MOV R11, UR5 ;  /* 0x00000005000b7c02 */ /* 0x004fe20008000f00 */
[----:B------:R-:W-:Y:S02]  /*7220*/  IMAD.U32 R10, RZ, RZ, UR4 ;  /* 0x00000004ff0a7e24 */ /* 0x000fe4000f8e00ff */
[----:B------:R-:W-:Y:S07]  /*7230*/  LEPC R20, `(.L_x_124) ;  /* 0x000000001014794e */ /* 0x000fee0000000000 */
[----:B-1--4-:R-:W-:Y:S05]  /*7240*/  CALL.ABS.NOINC R2 ;  /* 0x0000000002007343 */ /* 0x012fea0003c00000 */
.L_x_124:
[----:B------:R-:W-:Y:S01]  /*7250*/  LOP3.LUT R20, R48, 0xffffe000, RZ, 0xc0, !PT ;  /* 0xffffe00030147812 */ /* 0x000fe200078ec0ff */
[----:B------:R-:W-:Y:S05]  /*7260*/  WARPSYNC.ALL ;  /* 0x0000000000007948 */ /* 0x000fea0003800000 */
[----:B------:R-:W-:Y:S01]  /*7270*/  R2UR UR4, R25 ;  /* 0x00000000190472ca */ /* 0x000fe200000e0000 */
[----:B------:R-:W-:Y:S01]  /*7280*/  BSSY.RECONVERGENT B0, `(.L_x_125) ;  /* 0x000005c000007945 */ /* 0x000fe20003800200 */
[----:B------:R-:W-:Y:S02]  /*7290*/  LOP3.LUT R21, R49, 0xffffe000, RZ, 0xc0, !PT ;  /* 0xffffe00031157812 */ /* 0x000fe400078ec0ff */
[----:B------:R-:W-:Y:S02]  /*72a0*/  LOP3.LUT R26, R50, 0xffffe000, RZ, 0xc0, !PT ;  /* 0xffffe000321a7812 */ /* 0x000fe400078ec0ff */
[----:B------:R-:W-:Y:S02]  /*72b0*/  LOP3.LUT R33, R44, 0xffffe000, RZ, 0xc0, !PT ;  /* 0xffffe0002c217812 */ /* 0x000fe400078ec0ff */
[----:B------:R-:W-:Y:S05]  /*72c0*/  ISETP.NE.AND P0, PT, R71, RZ, PT ;  /* 0x000000ff4700720c */ /* 0x000fea0003f05270 */
[----:B------:R-:W4:Y:S02]  /*72d0*/  LDTM.x16 R4, tmem[UR4] ;  /* 0x00000004000479ee */ /* 0x000f240008240000 */
[C---:B----4-:R-:W-:Y:S01]  /*72e0*/  FMUL R0, R24.reuse, R4 ;  /* 0x0000000418007220 */ /* 0x050fe20000400000 */
[C---:B-1----:R-:W-:Y:S01]  /*72f0*/  FMUL R2, R24.reuse, R5 ;  /* 0x0000000518027220 */ /* 0x042fe20000400000 */
[C---:B------:R-:W-:Y:S01]  /*7300*/  FMUL R3, R24.reuse, R6 ;  /* 0x0000000618037220 */ /* 0x040fe20000400000 */
[----:B------:R-:W-:Y:S01]  /*7310*/  FMUL R7, R24, R7 ;  /* 0x0000000718077220 */ /* 0x000fe20000400000 */
[----:B------:R-:W-:Y:S01]  /*7320*/  FFMA R28, R27, R20, R0 ;  /* 0x000000141b1c7223 */ /* 0x000fe20000000000 */
[----:B------:R-:W-:Y:S01]  /*7330*/  LOP3.LUT R20, R51, 0xffffe000, RZ, 0xc0, !PT ;  /* 0xffffe00033147812 */ /* 0x000fe200078ec0ff */
[C---:B------:R-:W-:Y:S01]  /*7340*/  FFMA R29, R27.reuse, R21, R2 ;  /* 0x000000151b1d7223 */ /* 0x040fe20000000002 */
[----:B------:R-:W-:Y:S01]  /*7350*/  LOP3.LUT R21, R46, 0xffffe000, RZ, 0xc0, !PT ;  /* 0xffffe0002e157812 */ /* 0x000fe200078ec0ff */
[----:B------:R-:W-:Y:S01]  /*7360*/  FFMA R30, R27, R26, R3 ;  /* 0x0000001a1b1e7223 */ /* 0x000fe20000000003 */
[----:B------:R-:W-:Y:S01]  /*7370*/  LOP3.LUT R26, R45, 0xffffe000, RZ, 0xc0, !PT ;  /* 0xffffe0002d1a7812 */ /* 0x000fe200078ec0ff */
[----:B------:R-:W-:Y:S01]  /*7380*/  FFMA R31, R27, R20, R7 ;  /* 0x000000141b1f7223 */ /* 0x000fe20000000007 */
[----:B------:R-:W-:Y:S01]  /*7390*/  LOP3.LUT R20, R47, 0xffffe000, RZ, 0xc0, !PT ;  /* 0xffffe0002f147812 */ /* 0x000fe200078ec0ff */
[C---:B------:R-:W-:Y:S01]  /*73a0*/  FMUL R4, R24.reuse, R8 ;  /* 0x0000000818047220 */ /* 0x040fe20000400000 */
[----:B------:R-:W-:Y:S01]  /*73b0*/  F2FP.TF32.F32.PACK_B R28, R28 ;  /* 0x0000001cff1c723e */ /* 0x000fe200024050ff */
[C---:B------:R-:W-:Y:S01]  /*73c0*/  FMUL R5, R24.reuse, R9 ;  /* 0x0000000918057220 */ /* 0x040fe20000400000 */
[----:B------:R-:W-:Y:S01]  /*73d0*/  F2FP.TF32.F32.PACK_B R29, R29 ;  /* 0x0000001dff1d723e */ /* 0x000fe200024050ff */
[C---:B------:R-:W-:Y:S01]  /*73e0*/  FMUL R6, R24.reuse, R10 ;  /* 0x0000000a18067220 */ /* 0x040fe20000400000 */
[----:B------:R-:W-:Y:S01]  /*73f0*/  FMUL R11, R24, R11 ;  /* 0x0000000b180b7220 */ /* 0x000fe20000400000 */
[----:B------:R-:W-:Y:S01]  /*7400*/  F2FP.TF32.F32.PACK_B R30, R30 ;  /* 0x0000001eff1e723e */ /* 0x000fe200024050ff */
[C---:B------:R-:W-:Y:S01]  /*7410*/  FFMA R4, R27.reuse, R33, R4 ;  /* 0x000000211b047223 */ /* 0x040fe20000000004 */
[----:B------:R-:W-:Y:S01]  /*7420*/  F2FP.TF32.F32.PACK_B R31, R31 ;  /* 0x0000001fff1f723e */ /* 0x000fe200024050ff */
[C---:B------:R-:W-:Y:S01]  /*7430*/  FFMA R5, R27.reuse, R26, R5 ;  /* 0x0000001a1b057223 */ /* 0x040fe20000000005 */
[C---:B------:R-:W-:Y:S01]  /*7440*/  FFMA R6, R27.reuse, R21, R6 ;  /* 0x000000151b067223 */ /* 0x040fe20000000006 */
[----:B------:R-:W-:Y:S01]  /*7450*/  FFMA R7, R27, R20, R11 ;  /* 0x000000141b077223 */ /* 0x000fe2000000000b */
[----:B------:R-:W-:Y:S01]  /*7460*/  LOP3.LUT R33, R40, 0xffffe000, RZ, 0xc0, !PT ;  /* 0xffffe00028217812 */ /* 0x000fe200078ec0ff */
[----:B------:R1:W-:Y:S01]  /*7470*/  STS.128 [R35], R28 ;  /* 0x0000001c23007388 */ /* 0x0003e20000000c00 */
[----:B------:R-:W-:Y:S01]  /*7480*/  LOP3.LUT R26, R41, 0xffffe000, RZ, 0xc0, !PT ;  /* 0xffffe000291a7812 */ /* 0x000fe200078ec0ff */
[C---:B------:R-:W-:Y:S01]  /*7490*/  FMUL R8, R24.reuse, R12 ;  /* 0x0000000c18087220 */ /* 0x040fe20000400000 */
[----:B------:R-:W-:Y:S01]  /*74a0*/  FMUL R9, R24, R13 ;  /* 0x0000000d18097220 */ /* 0x000fe20000400000 */
[----:B------:R-:W-:Y:S01]  /*74b0*/  LOP3.LUT R21, R42, 0xffffe000, RZ, 0xc0, !PT ;  /* 0xffffe0002a157812 */ /* 0x000fe200078ec0ff */
[C---:B------:R-:W-:Y:S01]  /*74c0*/  FMUL R10, R24.reuse, R14 ;  /* 0x0000000e180a7220 */ /* 0x040fe20000400000 */
[----:B------:R-:W-:Y:S01]  /*74d0*/  LOP3.LUT R20, R43, 0xffffe000, RZ, 0xc0, !PT ;  /* 0xffffe0002b147812 */ /* 0x000fe200078ec0ff */
[----:B------:R-:W-:Y:S01]  /*74e0*/  FMUL R15, R24, R15 ;  /* 0x0000000f180f7220 */ /* 0x000fe20000400000 */
[----:B------:R-:W-:Y:S01]  /*74f0*/  F2FP.TF32.F32.PACK_B R4, R4 ;  /* 0x00000004ff04723e */ /* 0x000fe200024050ff */
[C---:B------:R-:W-:Y:S01]  /*7500*/  FFMA R8, R27.reuse, R33, R8 ;  /* 0x000000211b087223 */ /* 0x040fe20000000008 */
[----:B------:R-:W-:Y:S01]  /*7510*/  F2FP.TF32.F32.PACK_B R5, R5 ;  /* 0x00000005ff05723e */ /* 0x000fe200024050ff */
[C---:B------:R-:W-:Y:S01]  /*7520*/  FFMA R9, R27.reuse, R26, R9 ;  /* 0x0000001a1b097223 */ /* 0x040fe20000000009 */
[----:B------:R-:W-:Y:S01]  /*7530*/  F2FP.TF32.F32.PACK_B R6, R6 ;  /* 0x00000006ff06723e */ /* 0x000fe200024050ff */
[C---:B------:R-:W-:Y:S01]  /*7540*/  FFMA R10, R27.reuse, R21, R10 ;  /* 0x000000151b0a7223 */ /* 0x040fe2000000000a */
[----:B------:R-:W-:Y:S01]  /*7550*/  F2FP.TF32.F32.PACK_B R7, R7 ;  /* 0x00000007ff07723e */ /* 0x000fe200024050ff */
[----:B------:R-:W-:Y:S01]  /*7560*/  FFMA R11, R27, R20, R15 ;  /* 0x000000141b0b7223 */ /* 0x000fe2000000000f */
[----:B------:R-:W-:Y:S01]  /*7570*/  LOP3.LUT R33, R36, 0xffffe000, RZ, 0xc0, !PT ;  /* 0xffffe00024217812 */ /* 0x000fe200078ec0ff */
[C---:B------:R-:W-:Y:S01]  /*7580*/  FMUL R12, R24.reuse, R16 ;  /* 0x00000010180c7220 */ /* 0x040fe20000400000 */
[----:B------:R-:W-:Y:S01]  /*7590*/  LOP3.LUT R26, R37, 0xffffe000, RZ, 0xc0, !PT ;  /* 0xffffe000251a7812 */ /* 0x000fe200078ec0ff */
[----:B------:R1:W-:Y:S01]  /*75a0*/  STS.128 [R76+0x10], R4 ;  /* 0x000010044c007388 */ /* 0x0003e20000000c00 */
        /* <DEDUP_REMOVED lines=13> */
[----:B------:R-:W-:Y:S02]  /*7680*/  F2FP.TF32.F32.PACK_B R12, R12 ;  /* 0x0000000cff0c723e */ /* 0x000fe400024050ff */
[----:B------:R-:W-:Y:S01]  /*7690*/  F2FP.TF32.F32.PACK_B R13, R13 ;  /* 0x0000000dff0d723e */ /* 0x000fe200024050ff */
[----:B------:R1:W-:Y:S01]  /*76a0*/  STS.128 [R34+0x20], R8 ;  /* 0x0000200822007388 */ /* 0x0003e20000000c00 */
[----:B------:R-:W-:Y:S02]  /*76b0*/  F2FP.TF32.F32.PACK_B R14, R14 ;  /* 0x0000000eff0e723e */ /* 0x000fe400024050ff */
[----:B------:R-:W-:Y:S05]  /*76c0*/  F2FP.TF32.F32.PACK_B R15, R15 ;  /* 0x0000000fff0f723e */ /* 0x000fea00024050ff */
[----:B------:R1:W-:Y:S01]  /*76d0*/  STS.128 [R32+0x10], R12 ;  /* 0x0000100c20007388 */ /* 0x0003e20000000c00 */
[----:B------:R-:W-:Y:S01]  /*76e0*/  @!PT LDS RZ, [RZ] ;  /* 0x00000000fffff984 */ /* 0x000fe20000000800 */
[----:B------:R-:W-:Y:S01]  /*76f0*/  @!PT LDS RZ, [RZ] ;  /* 0x00000000fffff984 */ /* 0x000fe20000000800 */
[----:B------:R-:W-:Y:S01]  /*7700*/  @!PT LDS RZ, [RZ] ;  /* 0x00000000fffff984 */ /* 0x000fe20000000800 */
[----:B------:R-:W-:Y:S01]  /*7710*/  @!PT LDS RZ, [RZ] ;  /* 0x00000000fffff984 */ /* 0x000fe20000000800 */
[----:B------:R3:W-:Y:S07]  /*7720*/  MEMBAR.ALL.CTA ;  /* 0x0000000000007992 */ /* 0x0007ee0000008000 */
[----:B---3--:R-:W3:Y:S02]  /*7730*/  FENCE.VIEW.ASYNC.S ;  /* 0x00000000000073c6 */ /* 0x008ee40000000000 */
[----:B---3--:R-:W-:Y:S06]  /*7740*/  BAR.SYNC.DEFER_BLOCKING 0x1, 0x80 ;  /* 0x0042000000007b1d */ /* 0x008fec0000010000 */
[----:B------:R-:W-:Y:S05]  /*7750*/  @P0 BRA `(.L_x_126) ;  /* 0x0000000000380947 */ /* 0x000fea0003800000 */
[----:B------:R-:W3:Y:S01]  /*7760*/  LDCU.64 UR6, c[0x0][0x348] ;  /* 0x00006900ff0677ac */ /* 0x000ee20008000a00 */
[----:B------:R-:W-:Y:S01]  /*7770*/  R2UR UR5, R77 ;  /* 0x000000004d0572ca */ /* 0x000fe200000e0000 */
[----:B------:R-:W-:Y:S01]  /*7780*/  UMOV UR47, UR36 ;  /* 0x00000024002f7c82 */ /* 0x000fe20008000000 */
[----:B------:R-:W-:Y:S01]  /*7790*/  UIADD3 UR9, UPT, UPT, UR45, 0x20, URZ ;  /* 0x000000202d097890 */ /* 0x000fe2000fffe0ff */
[----:B------:R-:W-:Y:S01]  /*77a0*/  UMOV UR10, UR46 ;  /* 0x0000002e000a7c82 */ /* 0x000fe20008000000 */
[----:B------:R-:W-:Y:S09]  /*77b0*/  UMOV UR11, UR36 ;  /* 0x00000024000b7c82 */ /* 0x000ff20008000000 */
[----:B------:R-:W-:Y:S02]  /*77c0*/  UIADD3 UR5, UPT, UPT, UR49, UR5, URZ ;  /* 0x0000000531057290 */ /* 0x000fe4000fffe0ff */
[----:B---3--:R-:W-:Y:S02]  /*77d0*/  UIADD3 UR4, UP0, UPT, UR6, 0x680, URZ ;  /* 0x0000068006047890 */ /* 0x008fe4000ff1e0ff */
[----:B------:R-:W-:Y:S02]  /*77e0*/  UIADD3 UR44, UPT, UPT, UR5, 0x200, URZ ;  /* 0x00000200052c7890 */ /* 0x000fe4000fffe0ff */
[----:B------:R-:W-:Y:S02]  /*77f0*/  UIADD3 UR8, UPT, UPT, UR5, 0x1200, URZ ;  /* 0x0000120005087890 */ /* 0x000fe4000fffe0ff */
[----:B------:R-:W-:Y:S09]  /*7800*/  UIADD3.X UR5, UPT, UPT, URZ, UR7, URZ, UP0, !UPT ;  /* 0x00000007ff057290 */ /* 0x000ff200087fe4ff */
[----:B------:R3:W-:Y:S01]  /*7810*/  UTMASTG.3D [UR44], [UR4] ;  /* 0x0000002c040073b5 */ /* 0x0007e20008010000 */
[----:B------:R3:W-:Y:S02]  /*7820*/  UTMASTG.3D [UR8], [UR4] ;  /* 0x00000008040073b5 */ /* 0x0007e40008010000 */
[----:B---3--:R0:W-:Y:S02]  /*7830*/  UTMACMDFLUSH ;  /* 0x00000000000079b7 */ /* 0x0081e40000000000 */
.L_x_126:
[----:B------:R-:W-:Y:S05]  /*7840*/  BSYNC.RECONVERGENT B0 ;  /* 0x0000000000007941 */ /* 0x000fea0003800200 */
.L_x_125:
[----:B------:R-:W-:Y:S01]  /*7850*/  UIADD3 UR44, UPT, UPT, UR48, 0x1, URZ ;  /* 0x00000001302c7890 */ /* 0x000fe2000fffe0ff */
[----:B------:R-:W-:Y:S03]  /*7860*/  BSSY.RECONVERGENT B0, `(.L_x_127) ;  /* 0x0000005000007945 */ /* 0x000fe60003800200 */
[----:B------:R-:W-:Y:S04]  /*7870*/  UISETP.NE.AND UP0, UPT, UR44, 0x3, UPT ;  /* 0x000000032c00788c */ /* 0x000fe8000bf05270 */
[----:B------:R-:W-:Y:S01]  /*7880*/  USEL UR47, UR44, URZ, UP0 ;  /* 0x000000ff2c2f7287 */ /* 0x000fe20008000000 */
[----:B------:R-:W-:Y:S11]  /*7890*/  @P0 BRA `(.L_x_128) ;  /* 0x0000000000040947 */ /* 0x000ff60003800000 */
[----:B------:R-:W-:Y:S04]  /*78a0*/  DEPBAR.LE SB0, 0x1 ;  /* 0x000080400000791a */ /* 0x000fe80000000000 */
.L_x_128:
[----:B------:R-:W-:Y:S05]  /*78b0*/  BSYNC.RECONVERGENT B0 ;  /* 0x0000000000007941 */ /* 0x000fea0003800200 */
.L_x_127:
[----:B------:R-:W-:Y:S01]  /*78c0*/  BAR.SYNC.DEFER_BLOCKING 0x1, 0x80 ;  /* 0x0042000000007b1d */ /* 0x000fe20000010000 */
[----:B------:R-:W-:Y:S01]  /*78d0*/  ISETP.NE.AND P1, PT, R72, RZ, PT ;  /* 0x000000ff4800720c */ /* 0x000fe20003f25270 */
[----:B------:R-:W-:Y:S01]  /*78e0*/  UISETP.NE.AND UP0, UPT, UR51, URZ, UPT ;  /* 0x000000ff3300728c */ /* 0x000fe2000bf05270 */
[----:B------:R-:W-:Y:S11]  /*78f0*/  LEA R3, R78, UR49, 0x3 ;  /* 0x000000314e037c11 */ /* 0x000ff6000f8e18ff */
[----:B-1----:R-:W-:Y:S01]  /*7900*/  @P1 SHF.L.U32 R4, R80, 0x1f, RZ ;  /* 0x0000001f50041819 */ /* 0x002fe200000006ff */
[----:B------:R-:W-:Y:S06]  /*7910*/  BRA.U !UP0, `(.L_x_129) ;  /* 0x0000000108247547 */ /* 0x000fec000b800000 */
[----:B------:R-:W1:Y:S01]  /*7920*/  S2R R0, SR_CgaCtaId ;  /* 0x0000000000007919 */ /* 0x000e620000008800 */
[----:B------:R-:W-:Y:S01]  /*7930*/  IMAD.U32 R2, RZ, RZ, UR50 ;  /* 0x00000032ff027e24 */ /* 0x000fe2000f8e00ff */
[----:B------:R-:W-:Y:S04]  /*7940*/  UIADD3 UR4, UPT, UPT, UR50, 0x1, URZ ;  /* 0x0000000132047890 */ /* 0x000fe8000fffe0ff */
[----:B------:R-:W-:Y:S01]  /*7950*/  @P1 LEA R2, R2, UR49, 0x3 ;  /* 0x0000003102021c11 */ /* 0x000fe2000f8e18ff */
[----:B------:R-:W-:Y:S04]  /*7960*/  UISETP.NE.AND UP0, UPT, UR4, 0x3, UPT ;  /* 0x000000030400788c */ /* 0x000fe8000bf05270 */
[----:B------:R-:W-:Y:S01]  /*7970*/  @P1 VIADD R5, R2, 0x118 ;  /* 0x0000011802051836 */ /* 0x000fe20000000000 */
[----:B------:R-:W-:Y:S04]  /*7980*/  USEL UR50, UR4, URZ, UP0 ;  /* 0x000000ff04327287 */ /* 0x000fe80008000000 */
[----:B-1----:R-:W-:Y:S04]  /*7990*/  @P1 PRMT R0, R0, 0x654, R5 ;  /* 0x0000065400001816 */ /* 0x002fe80000000005 */
[----:B------:R1:W-:Y:S04]  /*79a0*/  @P1 SYNCS.ARRIVE.TRANS64.RED.A1T0 RZ, [R0+URZ], RZ ;  /* 0x000000ff00ff19a7 */ /* 0x0003e800081004ff */
.L_x_129:
[----:B------:R-:W3:Y:S01]  /*79b0*/  @P1 SYNCS.PHASECHK.TRANS64.TRYWAIT P0, [R3+URZ+0x100], R4 ;  /* 0x00010004030015a7 */ /* 0x000ee200080011ff */
[----:B------:R-:W-:Y:S01]  /*79c0*/  BSSY B1, `(.L_x_130) ;  /* 0x0000015000017945 */ /* 0x000fe20003800000 */
[----:B---3--:R-:W-:Y:S03]  /*79d0*/  @P1 SEL R79, RZ, 0x1, !P0 ;  /* 0x00000001ff4f1807 */ /* 0x008fe60004000000 */
[----:B------:R-:W-:Y:S05]  /*79e0*/  @!P1 BRA `(.L_x_131) ;  /* 0x0000000000489947 */ /* 0x000fea0003800000 */
[----:B------:R-:W-:Y:S01]  /*79f0*/  ISETP.NE.AND P1, PT, R81, RZ, PT ;  /* 0x000000ff5100720c */ /* 0x000fe20003f25270 */
[----:B------:R-:W-:Y:S01]  /*7a00*/  BSSY B0, `(.L_x_132) ;  /* 0x000000a000007945 */ /* 0x000fe20003800000 */
[----:B------:R-:W-:Y:S11]  /*7a10*/  ISETP.NE.AND P0, PT, R79, RZ, PT ;  /* 0x000000ff4f00720c */ /* 0x000ff60003f05270 */
[----:B------:R-:W-:Y:S04]  /*7a20*/  @P1 IMAD R78, R78, 0x2000, R70 ;  /* 0x000020004e4e1824 */ /* 0x000fe800078e0246 */
[----:B------:R-:W-:Y:S01]  /*7a30*/  @P1 IMAD.IADD R4, R75, 0x1, R78 ;  /* 0x000000014b041824 */ /* 0x000fe200078e024e */
[----:B------:R-:W-:Y:S03]  /*7a40*/  @P1 IADD3 R2, PT, PT, R74, R78, RZ ;  /* 0x0000004e4a021210 */ /* 0x000fe60007ffe0ff */
[----:B-1----:R-:W-:Y:S01]  /*7a50*/  @P1 IMAD.IADD R0, R69, 0x1, R4 ;  /* 0x0000000145001824 */ /* 0x002fe200078e0204 */
[----:B------:R-:W-:Y:S06]  /*7a60*/  @P0 BRA `(.L_x_133) ;  /* 0x00000000000c0947 */ /* 0x000fec0003800000 */
[----:B------:R-:W-:Y:S04]  /*7a70*/  SHF.L.U32 R80, R80, 0x1f, RZ ;  /* 0x0000001f50507819 */ /* 0x000fe800000006ff */
[----:B------:R-:W1:Y:S02]  /*7a80*/  SYNCS.PHASECHK.TRANS64.TRYWAIT P0, [R3+URZ+0x100], R80 ;  /* 0x00010050030075a7 */ /* 0x000e6400080011ff */
[----:B-1----:R-:W-:Y:S05]  /*7a90*/  @!P0 BRA `(.L_x_134) ;  /* 0x0000001c00048947 */ /* 0x002fea0003800000 */
.L_x_133:
[----:B------:R-:W-:Y:S05]  /*7aa0*/  BSYNC B0 ;  /* 0x0000000000007941 */ /* 0x000fea0003800000 */
.L_x_132:
[----:B------:R-:W-:Y:S11]  /*7ab0*/  ISETP.NE.AND P0, PT, R81, RZ, PT ;  /* 0x000000ff5100720c */ /* 0x000ff60003f05270 */
[----:B------:R-:W-:Y:S02]  /*7ac0*/  @!UPT UIADD3 URZ, UPT, UPT, URZ, URZ, URZ ;  /* 0x000000fffffff290 */ /* 0x000fe4000fffe0ff */
[----:B------:R3:W4:Y:S04]  /*7ad0*/  @P0 LDS.128 R48, [R78] ;  /* 0x000000004e300984 */ /* 0x0007280000000c00 */
[----:B------:R3:W1:Y:S04]  /*7ae0*/  @P0 LDS.128 R40, [R2+0x20] ;  /* 0x0000200002280984 */ /* 0x0006680000000c00 */
[----:B------:R3:W1:Y:S04]  /*7af0*/  @P0 LDS.128 R44, [R4+0x10] ;  /* 0x00001000042c0984 */ /* 0x0006680000000c00 */
[----:B------:R3:W1:Y:S02]  /*7b00*/  @P0 LDS.128 R36, [R0+0x10] ;  /* 0x0000100000240984 */ /* 0x0006640000000c00 */
.L_x_131:
[----:B------:R-:W-:Y:S05]  /*7b10*/  BSYNC B1 ;  /* 0x0000000000017941 */ /* 0x000fea0003800000 */
.L_x_130:
[----:B-1-3--:R-:W-:Y:S05]  /*7b20*/  VIADD R0, R25, 0x10 ;  /* 0x0000001019007836 */ /* 0x00afea0000000000 */
[----:B------:R-:W-:Y:S04]  /*7b30*/  SHF.R.U32.HI R0, RZ, 0x15, R0 ;  /* 0x00000015ff007819 */ /* 0x000fe80000011600 */
[----:B------:R-:W-:Y:S11]  /*7b40*/  LOP3.LUT P0, RZ, R0, 0x3, R61, 0x48, !PT ;  /* 0x0000000300ff7812 */ /* 0x000ff6000780483d */
[----:B------:R-:W-:Y:S02]  /*7b50*/  @!UPT UIADD3 URZ, UPT, UPT, URZ, URZ, URZ ;  /* 0x000000fffffff290 */ /* 0x000fe4000fffe0ff */
[----:B------:R-:W-:Y:S05]  /*7b60*/  @!P0 BRA `(.L_x_135) ;  /* 0x0000000000408947 */ /* 0x000fea0003800000 */
[----:B------:R-:W1:Y:S01]  /*7b70*/  LDCU.64 UR8, c[0x4][0x70] ;  /* 0x01000e00ff0877ac */ /* 0x000e620008000a00 */
[----:B------:R-:W-:Y:S01]  /*7b80*/  MOV R3, 0x0 ;  /* 0x0000000000037802 */ /* 0x000fe20000000f00 */
[----:B------:R-:W-:Y:S02]  /*7b90*/  HFMA2 R12, -RZ, RZ, 0, 5.9604644775390625e-08 ;  /* 0x00000001ff0c7431 */ /* 0x000fe400000001ff */
[----:B------:R-:W-:Y:S02]  /*7ba0*/  IMAD.MOV.U32 R8, RZ, RZ, 0x192 ;  /* 0x00000192ff087424 */ /* 0x000fe400078e00ff */
[----:B------:R-:W-:Y:S01]  /*7bb0*/  IMAD.MOV.U32 R13, RZ, RZ, RZ ;  /* 0x000000ffff0d7224 */ /* 0x000fe200078e00ff */
[----:B------:R-:W3:Y:S01]  /*7bc0*/  LDCU.64 UR6, c[0x4][0x78] ;  /* 0x01000f00ff0677ac */ /* 0x000ee20008000a00 */
[----:B------:R-:W2:Y:S01]  /*7bd0*/  LDC.64 R2, c[0x4][R3] ;  /* 0x0100000003027b82 */ /* 0x000ea20000000a00 */
[----:B------:R-:W5:Y:S01]  /*7be0*/  LDCU.64 UR4, c[0x4][0x10] ;  /* 0x01000200ff0477ac */ /* 0x000f620008000a00 */
[----:B-1----:R-:W-:Y:S01]  /*7bf0*/  MOV R5, UR9 ;  /* 0x0000000900057c02 */ /* 0x002fe20008000f00 */
[----:B------:R-:W-:Y:S01]  /*7c00*/  IMAD.U32 R4, RZ, RZ, UR8 ;  /* 0x00000008ff047e24 */ /* 0x000fe2000f8e00ff */
[----:B---3--:R-:W-:Y:S01]  /*7c10*/  MOV R7, UR7 ;  /* 0x0000000700077c02 */ /* 0x008fe20008000f00 */
[----:B------:R-:W-:Y:S01]  /*7c20*/  IMAD.U32 R6, RZ, RZ, UR6 ;  /* 0x00000006ff067e24 */ /* 0x000fe2000f8e00ff */
[----:B-----5:R-:W-:Y:S01]  /*7c30*/  MOV R11, UR5 ;  /* 0x00000005000b7c02 */ /* 0x020fe20008000f00 */
[----:B------:R-:W-:Y:S02]  /*7c40*/  IMAD.U32 R10, RZ, RZ, UR4 ;  /* 0x00000004ff0a7e24 */ /* 0x000fe4000f8e00ff */
[----:B------:R-:W-:Y:S07]  /*7c50*/  LEPC R20, `(.L_x_135) ;  /* 0x000000001014794e */ /* 0x000fee0000000000 */
[----:B--2-4-:R-:W-:Y:S05]  /*7c60*/  CALL.ABS.NOINC R2 ;  /* 0x0000000002007343 */ /* 0x014fea0003c00000 */
.L_x_135:
[----:B------:R-:W-:Y:S01]  /*7c70*/  ISETP.NE.AND P0, PT, R71, RZ, PT ;  /* 0x000000ff4700720c */ /* 0x000fe20003f05270 */
[----:B------:R-:W-:Y:S05]  /*7c80*/  WARPSYNC.ALL ;  /* 0x0000000000007948 */ /* 0x000fea0003800000 */
[----:B------:R-:W-:Y:S01]  /*7c90*/  R2UR UR4, R25 ;  /* 0x00000000190472ca */ /* 0x000fe200000e0000 */
[----:B------:R-:W-:Y:S01]  /*7ca0*/  USHF.L.U32 UR6, UR47, 0xd, URZ ;  /* 0x0000000d2f067899 */ /* 0x000fe200080006ff */
[----:B----4-:R-:W-:Y:S01]  /*7cb0*/  LOP3.LUT R0, R48, 0xffffe000, RZ, 0xc0, !PT ;  /* 0xffffe00030007812 */ /* 0x010fe200078ec0ff */
[----:B------:R-:W-:Y:S01]  /*7cc0*/  BSSY.RECONVERGENT B0, `(.L_x_136) ;  /* 0x0000064000007945 */ /* 0x000fe20003800200 */
[----:B------:R-:W-:Y:S02]  /*7cd0*/  LOP3.LUT R2, R49, 0xffffe000, RZ, 0xc0, !PT ;  /* 0xffffe00031027812 */ /* 0x000fe400078ec0ff */
[----:B------:R-:W-:Y:S01]  /*7ce0*/  LOP3.LUT R3, R50, 0xffffe000, RZ, 0xc0, !PT ;  /* 0xffffe00032037812 */ /* 0x000fe200078ec0ff */
[----:B------:R-:W-:Y:S01]  /*7cf0*/  VIADD R77, R70, UR6 ;  /* 0x00000006464d7c36 */ /* 0x000fe20008000000 */
[----:B------:R-:W-:Y:S02]  /*7d00*/  LOP3.LUT R20, R51, 0xffffe000, RZ, 0xc0, !PT ;  /* 0xffffe00033147812 */ /* 0x000fe400078ec0ff */
[----:B------:R-:W-:Y:S01]  /*7d10*/  LOP3.LUT R21, R44, 0xffffe000, RZ, 0xc0, !PT ;  /* 0xffffe0002c157812 */ /* 0x000fe200078ec0ff */
[----:B------:R-:W-:Y:S01]  /*7d20*/  IMAD.IADD R74, R74, 0x1, R77 ;  /* 0x000000014a4a7824 */ /* 0x000fe200078e024d */
[----:B------:R-:W-:Y:S01]  /*7d30*/  LOP3.LUT R26, R45, 0xffffe000, RZ, 0xc0, !PT ;  /* 0xffffe0002d1a7812 */ /* 0x000fe200078ec0ff */
[----:B------:R-:W1:Y:S01]  /*7d40*/  LDTM.x16 R4, tmem[UR4+0x10] ;  /* 0x00001004000479ee */ /* 0x000e620008240000 */
[----:B------:R-:W-:Y:S01]  /*7d50*/  LOP3.LUT R29, R46, 0xffffe000, RZ, 0xc0, !PT ;  /* 0xffffe0002e1d7812 */ /* 0x000fe200078ec0ff */
[----:B------:R-:W-:Y:S01]  /*7d60*/  NOP ;  /* 0x0000000000007918 */ /* 0x000fe20000000000 */
[----:B------:R-:W-:Y:S02]  /*7d70*/  IADD3 R73, PT, PT, R73, 0x180, RZ ;  /* 0x0000018049497810 */ /* 0x000fe40007ffe0ff */
[----:B------:R-:W-:Y:S02]  /*7d80*/  LOP3.LUT R28, R47, 0xffffe000, RZ, 0xc0, !PT ;  /* 0xffffe0002f1c7812 */ /* 0x000fe400078ec0ff */
[----:B--2---:R-:W-:Y:S02]  /*7d90*/  IADD3 R76, PT, PT, R75, R77, RZ ;  /* 0x0000004d4b4c7210 */ /* 0x004fe40007ffe0ff */
[----:B------:R-:W-:Y:S02]  /*7da0*/  LOP3.LUT R75, R73, 0xfefffff8, RZ, 0xc0, !PT ;  /* 0xfefffff8494b7812 */ /* 0x000fe400078ec0ff */
[----:B------:R-:W-:Y:S01]  /*7db0*/  LOP3.LUT R31, R40, 0xffffe000, RZ, 0xc0, !PT ;  /* 0xffffe000281f7812 */ /* 0x000fe200078ec0ff */
[----:B------:R-:W-:Y:S01]  /*7dc0*/  IMAD.IADD R73, R69, 0x1, R76 ;  /* 0x0000000145497824 */ /* 0x000fe200078e024c */
[----:B------:R-:W-:Y:S01]  /*7dd0*/  LOP3.LUT R30, R41, 0xffffe000, RZ, 0xc0, !PT ;  /* 0xffffe000291e7812 */ /* 0x000fe200078ec0ff */
[----:B-1----:R1:W-:Y:S01]  /*7de0*/  SYNCS.ARRIVE.TRANS64.RED.A1T0 RZ, [R75+URZ], RZ ;  /* 0x000000ff4bff79a7 */ /* 0x0023e200081004ff */
[----:B------:R-:W-:Y:S02]  /*7df0*/  LOP3.LUT R33, R42, 0xffffe000, RZ, 0xc0, !PT ;  /* 0xffffe0002a217812 */ /* 0x000fe400078ec0ff */
[----:B------:R-:W-:Y:S02]  /*7e00*/  LOP3.LUT R32, R43, 0xffffe000, RZ, 0xc0, !PT ;  /* 0xffffe0002b207812 */ /* 0x000fe400078ec0ff */
[----:B------:R-:W-:Y:S02]  /*7e10*/  LOP3.LUT R35, R36, 0xffffe000, RZ, 0xc0, !PT ;  /* 0xffffe00024237812 */ /* 0x000fe400078ec0ff */
[----:B------:R-:W-:Y:S02]  /*7e20*/  LOP3.LUT R34, R37, 0xffffe000, RZ, 0xc0, !PT ;  /* 0xffffe00025227812 */ /* 0x000fe400078ec0ff */
[----:B------:R-:W-:Y:S01]  /*7e30*/  LOP3.LUT R37, R38, 0xffffe000, RZ, 0xc0, !PT ;  /* 0xffffe00026257812 */ /* 0x000fe200078ec0ff */
[C---:B------:R-:W-:Y:S01]  /*7e40*/  FMUL R4, R24.reuse, R4 ;  /* 0x0000000418047220 */ /* 0x040fe20000400000 */
[C---:B------:R-:W-:Y:S01]  /*7e50*/  FMUL R5, R24.reuse, R5 ;  /* 0x0000000518057220 */ /* 0x040fe20000400000 */
[C---:B------:R-:W-:Y:S01]  /*7e60*/  FMUL R6, R24.reuse, R6 ;  /* 0x0000000618067220 */ /* 0x040fe20000400000 */
[C---:B------:R-:W-:Y:S01]  /*7e70*/  FMUL R7, R24.reuse, R7 ;  /* 0x0000000718077220 */ /* 0x040fe20000400000 */
[C---:B------:R-:W-:Y:S01]  /*7e80*/  FFMA R4, R27.reuse, R0, R4 ;  /* 0x000000001b047223 */ /* 0x040fe20000000004 */
[C---:B------:R-:W-:Y:S01]  /*7e90*/  FFMA R5, R27.reuse, R2, R5 ;  /* 0x000000021b057223 */ /* 0x040fe20000000005 */
[C---:B------:R-:W-:Y:S01]  /*7ea0*/  FFMA R6, R27.reuse, R3, R6 ;  /* 0x000000031b067223 */ /* 0x040fe20000000006 */
[C---:B------:R-:W-:Y:S01]  /*7eb0*/  FFMA R7, R27.reuse, R20, R7 ;  /* 0x000000141b077223 */ /* 0x040fe20000000007 */
[C---:B------:R-:W-:Y:S01]  /*7ec0*/  FMUL R8, R24.reuse, R8 ;  /* 0x0000000818087220 */ /* 0x040fe20000400000 */
[C---:B------:R-:W-:Y:S01]  /*7ed0*/  FMUL R9, R24.reuse, R9 ;  /* 0x0000000918097220 */ /* 0x040fe20000400000 */
[C---:B------:R-:W-:Y:S01]  /*7ee0*/  FMUL R10, R24.reuse, R10 ;  /* 0x0000000a180a7220 */ /* 0x040fe20000400000 */
[C---:B------:R-:W-:Y:S01]  /*7ef0*/  FMUL R11, R24.reuse, R11 ;  /* 0x0000000b180b7220 */ /* 0x040fe20000400000 */
[----:B------:R-:W-:Y:S01]  /*7f00*/  F2FP.TF32.F32.PACK_B R4, R4 ;  /* 0x00000004ff04723e */ /* 0x000fe200024050ff */
[C---:B------:R-:W-:Y:S01]  /*7f10*/  FFMA R8, R27.reuse, R21, R8 ;  /* 0x000000151b087223 */ /* 0x040fe20000000008 */
[----:B------:R-:W-:Y:S01]  /*7f20*/  F2FP.TF32.F32.PACK_B R5, R5 ;  /* 0x00000005ff05723e */ /* 0x000fe200024050ff */
[C---:B------:R-:W-:Y:S01]  /*7f30*/  FFMA R9, R27.reuse, R26, R9 ;  /* 0x0000001a1b097223 */ /* 0x040fe20000000009 */
[----:B------:R-:W-:Y:S01]  /*7f40*/  F2FP.TF32.F32.PACK_B R6, R6 ;  /* 0x00000006ff06723e */ /* 0x000fe200024050ff */
[C---:B------:R-:W-:Y:S01]  /*7f50*/  FFMA R10, R27.reuse, R29, R10 ;  /* 0x0000001d1b0a7223 */ /* 0x040fe2000000000a */
[----:B------:R-:W-:Y:S01]  /*7f60*/  F2FP.TF32.F32.PACK_B R7, R7 ;  /* 0x00000007ff07723e */ /* 0x000fe200024050ff */
[C---:B------:R-:W-:Y:S01]  /*7f70*/  FFMA R11, R27.reuse, R28, R11 ;  /* 0x0000001c1b0b7223 */ /* 0x040fe2000000000b */
[C---:B------:R-:W-:Y:S01]  /*7f80*/  FMUL R12, R24.reuse, R12 ;  /* 0x0000000c180c7220 */ /* 0x040fe20000400000 */
[----:B------:R-:W-:Y:S01]  /*7f90*/  F2FP.TF32.F32.PACK_B R8, R8 ;  /* 0x00000008ff08723e */ /* 0x000fe200024050ff */
[C---:B------:R-:W-:Y:S01]  /*7fa0*/  FMUL R13, R24.reuse, R13 ;  /* 0x0000000d180d7220 */ /* 0x040fe20000400000 */
[----:B------:R1:W-:Y:S01]  /*7fb0*/  STS.128 [R70+UR6], R4 ;  /* 0x0000000446007988 */ /* 0x0003e20008000c06 */
        /* <DEDUP_REMOVED lines=8> */
[----:B------:R-:W-:Y:S01]  /*8040*/  FFMA R15, R27, R32, R15 ;  /* 0x000000201b0f7223 */ /* 0x000fe2000000000f */
[C---:B------:R-:W-:Y:S01]  /*8050*/  FMUL R16, R24.reuse, R16 ;  /* 0x0000001018107220 */ /* 0x040fe20000400000 */
[----:B------:R-:W-:Y:S01]  /*8060*/  F2FP.TF32.F32.PACK_B R12, R12 ;  /* 0x0000000cff0c723e */ /* 0x000fe200024050ff */
[----:B------:R1:W-:Y:S01]  /*8070*/  STS.128 [R76+0x10], R8 ;  /* 0x000010084c007388 */ /* 0x0003e20000000c00 */
[C---:B------:R-:W-:Y:S01]  /*8080*/  FMUL R17, R24.reuse, R17 ;  /* 0x0000001118117220 */ /* 0x040fe20000400000 */
[----:B------:R-:W-:Y:S01]  /*8090*/  LOP3.LUT R36, R39, 0xffffe000, RZ, 0xc0, !PT ;  /* 0xffffe00027247812 */ /* 0x000fe200078ec0ff */
[C---:B------:R-:W-:Y:S01]  /*80a0*/  FMUL R18, R24.reuse, R18 ;  /* 0x0000001218127220 */ /* 0x040fe20000400000 */
[----:B------:R-:W-:Y:S01]  /*80b0*/  FMUL R19, R24, R19 ;  /* 0x0000001318137220 */ /* 0x000fe20000400000 */
[----:B------:R-:W-:Y:S01]  /*80c0*/  F2FP.TF32.F32.PACK_B R13, R13 ;  /* 0x0000000dff0d723e */ /* 0x000fe200024050ff */
[C---:B------:R-:W-:Y:S01]  /*80d0*/  FFMA R16, R27.reuse, R35, R16 ;  /* 0x000000231b107223 */ /* 0x040fe20000000010 */
[----:B------:R-:W-:Y:S01]  /*80e0*/  F2FP.TF32.F32.PACK_B R14, R14 ;  /* 0x0000000eff0e723e */ /* 0x000fe200024050ff */
[C---:B------:R-:W-:Y:S01]  /*80f0*/  FFMA R17, R27.reuse, R34, R17 ;  /* 0x000000221b117223 */ /* 0x040fe20000000011 */
[----:B------:R-:W-:Y:S01]  /*8100*/  F2FP.TF32.F32.PACK_B R15, R15 ;  /* 0x0000000fff0f723e */ /* 0x000fe200024050ff */
[C---:B------:R-:W-:Y:S01]  /*8110*/  FFMA R18, R27.reuse, R37, R18 ;  /* 0x000000251b127223 */ /* 0x040fe20000000012 */
[----:B------:R-:W-:Y:S01]  /*8120*/  FFMA R19, R27, R36, R19 ;  /* 0x000000241b137223 */ /* 0x000fe20000000013 */
[----:B------:R-:W-:Y:S02]  /*8130*/  F2FP.TF32.F32.PACK_B R16, R16 ;  /* 0x00000010ff10723e */ /* 0x000fe400024050ff */
[----:B------:R1:W-:Y:S01]  /*8140*/  STS.128 [R74+0x20], R12 ;  /* 0x0000200c4a007388 */ /* 0x0003e20000000c00 */
[----:B------:R-:W-:Y:S02]  /*8150*/  F2FP.TF32.F32.PACK_B R17, R17 ;  /* 0x00000011ff11723e */ /* 0x000fe400024050ff */
        /* <DEDUP_REMOVED lines=8> */
[----:B--2---:R-:W2:Y:S02]  /*81e0*/  FENCE.VIEW.ASYNC.S ;  /* 0x00000000000073c6 */ /* 0x004ea40000000000 */
[----:B--2---:R-:W-:Y:S06]  /*81f0*/  BAR.SYNC.DEFER_BLOCKING 0x1, 0x80 ;  /* 0x0042000000007b1d */ /* 0x004fec0000010000 */
[----:B------:R-:W-:Y:S05]  /*8200*/  @P0 BRA `(.L_x_137) ;  /* 0x00000000003c0947 */ /* 0x000fea0003800000 */
[----:B------:R-:W2:Y:S01]  /*8210*/  LDCU.64 UR10, c[0x0][0x348] ;  /* 0x00006900ff0a77ac */ /* 0x000ea20008000a00 */
[----:B------:R-:W-:Y:S02]  /*8220*/  UIADD3 UR5, UPT, UPT, UR49, UR6, URZ ;  /* 0x0000000631057290 */ /* 0x000fe4000fffe0ff */
[----:B------:R-:W-:Y:S02]  /*8230*/  UIADD3 UR13, UPT, UPT, UR45, 0x10, URZ ;  /* 0x000000102d0d7890 */ /* 0x000fe4000fffe0ff */
[----:B------:R-:W-:Y:S02]  /*8240*/  UIADD3 UR12, UPT, UPT, UR5, 0x200, URZ ;  /* 0x00000200050c7890 */ /* 0x000fe4000fffe0ff */
[----:B------:R-:W-:Y:S01]  /*8250*/  UIADD3 UR8, UPT, UPT, UR5, 0x1200, URZ ;  /* 0x0000120005087890 */ /* 0x000fe2000fffe0ff */
[----:B------:R-:W-:Y:S01]  /*8260*/  UMOV UR14, UR46 ;  /* 0x0000002e000e7c82 */ /* 0x000fe20008000000 */
[----:B------:R-:W-:Y:S01]  /*8270*/  UMOV UR15, UR36 ;  /* 0x00000024000f7c82 */ /* 0x000fe20008000000 */
[----:B------:R-:W-:Y:S02]  /*8280*/  UIADD3 UR9, UPT, UPT, UR45, 0x30, URZ ;  /* 0x000000302d097890 */ /* 0x000fe4000fffe0ff */
[----:B--2---:R-:W-:Y:S03]  /*8290*/  UIADD3 UR4, UP0, UPT, UR10, 0x680, URZ ;  /* 0x000006800a047890 */ /* 0x004fe6000ff1e0ff */
[----:B------:R-:W-:Y:S01]  /*82a0*/  UMOV UR10, UR46 ;  /* 0x0000002e000a7c82 */ /* 0x000fe20008000000 */
[----:B------:R-:W-:Y:S03]  /*82b0*/  UIADD3.X UR5, UPT, UPT, URZ, UR11, URZ, UP0, !UPT ;  /* 0x0000000bff057290 */ /* 0x000fe600087fe4ff */
[----:B------:R-:W-:Y:S06]  /*82c0*/  UMOV UR11, UR36 ;  /* 0x00000024000b7c82 */ /* 0x000fec0008000000 */
[----:B------:R2:W-:Y:S01]  /*82d0*/  UTMASTG.3D [UR12], [UR4] ;  /* 0x0000000c040073b5 */ /* 0x0005e20008010000 */
[----:B------:R2:W-:Y:S02]  /*82e0*/  UTMASTG.3D [UR8], [UR4] ;  /* 0x00000008040073b5 */ /* 0x0005e40008010000 */
[----:B--2---:R0:W-:Y:S02]  /*82f0*/  UTMACMDFLUSH ;  /* 0x00000000000079b7 */ /* 0x0041e40000000000 */
.L_x_137:
[----:B------:R-:W-:Y:S05]  /*8300*/  BSYNC.RECONVERGENT B0 ;  /* 0x0000000000007941 */ /* 0x000fea0003800200 */
.L_x_136:
[----:B------:R-:W-:Y:S01]  /*8310*/  UIADD3 UR4, UPT, UPT, UR47, 0x1, URZ ;  /* 0x000000012f047890 */ /* 0x000fe2000fffe0ff */
[----:B------:R-:W-:Y:S03]  /*8320*/  BSSY.RECONVERGENT B0, `(.L_x_138) ;  /* 0x0000008000007945 */ /* 0x000fe60003800200 */
[----:B------:R-:W-:Y:S04]  /*8330*/  UISETP.NE.AND UP0, UPT, UR4, 0x3, UPT ;  /* 0x000000030400788c */ /* 0x000fe8000bf05270 */
[----:B------:R-:W-:Y:S02]  /*8340*/  UISETP.EQ.XOR UP1, UPT, UR44, 0x3, !UP0 ;  /* 0x000000032c00788c */ /* 0x000fe4000c722a70 */
[----:B------:R-:W-:Y:S02]  /*8350*/  USEL UR48, UR4, URZ, UP0 ;  /* 0x000000ff04307287 */ /* 0x000fe40008000000 */
[----:B------:R-:W-:Y:S04]  /*8360*/  USEL UR5, URZ, 0x1, !UP1 ;  /* 0x00000001ff057887 */ /* 0x000fe8000c800000 */
[----:B------:R-:W-:Y:S01]  /*8370*/  ULOP3.LUT UR52, UR52, UR5, URZ, 0x3c, !UPT ;  /* 0x0000000534347292 */ /* 0x000fe2000f8e3cff */
[----:B------:R-:W-:Y:S11]  /*8380*/  @P0 BRA `(.L_x_139) ;  /* 0x0000000000040947 */ /* 0x000ff60003800000 */
[----:B------:R-:W-:Y:S04]  /*8390*/  DEPBAR.LE SB0, 0x1 ;  /* 0x000080400000791a */ /* 0x000fe80000000000 */
.L_x_139:
[----:B------:R-:W-:Y:S05]  /*83a0*/  BSYNC.RECONVERGENT B0 ;  /* 0x0000000000007941 */ /* 0x000fea0003800200 */
.L_x_138:
[----:B------:R-:W-:Y:S01]  /*83b0*/  BAR.SYNC.DEFER_BLOCKING 0x1, 0x80 ;  /* 0x0042000000007b1d */ /* 0x000fe20000010000 */
[----:B------:R-:W-:Y:S01]  /*83c0*/  UISETP.NE.AND UP0, UPT, UR51, -0x2, UPT ;  /* 0xfffffffe3300788c */ /* 0x000fe2000bf05270 */
[----:B------:R-:W-:Y:S08]  /*83d0*/  IADD3 R0, PT, PT, R22, 0x1, RZ ;  /* 0x0000000116007810 */ /* 0x000ff00007ffe0ff */
[----:B------:R-:W-:Y:S05]  /*83e0*/  BRA.U !UP0, `(.L_x_140) ;  /* 0x0000000108287547 */ /* 0x000fea000b800000 */
[----:B------:R-:W2:Y:S01]  /*83f0*/  S2R R2, SR_CgaCtaId ;  /* 0x0000000000027919 */ /* 0x000ea20000008800 */
[----:B------:R-:W-:Y:S01]  /*8400*/  ISETP.NE.AND P0, PT, R72, RZ, PT ;  /* 0x000000ff4800720c */ /* 0x000fe20003f05270 */
[----:B------:R-:W-:Y:S01]  /*8410*/  IMAD.U32 R3, RZ, RZ, UR50 ;  /* 0x00000032ff037e24 */ /* 0x000fe2000f8e00ff */
[----:B------:R-:W-:Y:S04]  /*8420*/  UIADD3 UR4, UPT, UPT, UR50, 0x1, URZ ;  /* 0x0000000132047890 */ /* 0x000fe8000fffe0ff */
[----:B------:R-:W-:Y:S04]  /*8430*/  UISETP.NE.AND UP0, UPT, UR4, 0x3, UPT ;  /* 0x000000030400788c */ /* 0x000fe8000bf05270 */
[----:B------:R-:W-:Y:S03]  /*8440*/  USEL UR50, UR4, URZ, UP0 ;  /* 0x000000ff04327287 */ /* 0x000fe60008000000 */
[----:B------:R-:W-:Y:S05]  /*8450*/  @P0 LEA R3, R3, UR49, 0x3 ;  /* 0x0000003103030c11 */ /* 0x000fea000f8e18ff */
[----:B------:R-:W-:Y:S05]  /*8460*/  @P0 VIADD R3, R3, 0x118 ;  /* 0x0000011803030836 */ /* 0x000fea0000000000 */
[----:B--2---:R-:W-:Y:S04]  /*8470*/  @P0 PRMT R2, R2, 0x654, R3 ;  /* 0x0000065402020816 */ /* 0x004fe80000000003 */
[----:B------:R2:W-:Y:S03]  /*8480*/  @P0 SYNCS.ARRIVE.TRANS64.RED.A1T0 RZ, [R2+URZ], RZ ;  /* 0x000000ff02ff09a7 */ /* 0x0005e600081004ff */
.L_x_140:
[----:B------:R-:W-:Y:S01]  /*8490*/  R2UR UR4, R62 ;  /* 0x000000003e0472ca */ /* 0x000fe200000e0000 */
[----:B------:R-:W-:Y:S01]  /*84a0*/  UISETP.NE.AND UP0, UPT, UR62, URZ, UPT ;  /* 0x000000ff3e00728c */ /* 0x000fe2000bf05270 */
[----:B------:R-:W-:Y:S01]  /*84b0*/  ISETP.NE.AND P0, PT, R64, 0x2, PT ;  /* 0x000000024000780c */ /* 0x000fe20003f05270 */
[----:B------:R-:W-:Y:S01]  /*84c0*/  UIADD3 UR25, UPT, UPT, UR37, UR63, URZ ;  /* 0x0000003f25197290 */ /* 0x000fe2000fffe0ff */
[----:B------:R-:W-:Y:S01]  /*84d0*/  ISETP.NE.AND P1, PT, R0, 0x4, PT ;  /* 0x000000040000780c */ /* 0x000fe20003f25270 */
[----:B------:R-:W-:Y:S01]  /*84e0*/  UIADD3 UR51, UPT, UPT, UR51, 0x2, URZ ;  /* 0x0000000233337890 */ /* 0x000fe2000fffe0ff */
[----:B--2---:R-:W-:Y:S01]  /*84f0*/  SEL R2, RZ, 0x1, P0 ;  /* 0x00000001ff027807 */ /* 0x004fe20000000000 */
[----:B------:R-:W-:Y:S01]  /*8500*/  UMOV UR36, UR61 ;  /* 0x0000003d00247c82 */ /* 0x000fe20008000000 */
[----:B------:R-:W-:Y:S02]  /*8510*/  SEL R3, RZ, 0x1, P1 ;  /* 0x00000001ff037807 */ /* 0x000fe40000800000 */
[----:B------:R-:W-:Y:S02]  /*8520*/  LOP3.LUT R67, R67, R2, RZ, 0x3c, !PT ;  /* 0x0000000243437212 */ /* 0x000fe400078e3cff */
[----:B------:R-:W-:Y:S01]  /*8530*/  LOP3.LUT R68, R68, R3, RZ, 0x3c, !PT ;  /* 0x0000000344447212 */ /* 0x000fe200078e3cff */
[----:B------:R-:W-:Y:S01]  /*8540*/  UIADD3 UR20, UPT, UPT, UR38, UR4, URZ ;  /* 0x0000000426147290 */ /* 0x000fe2000fffe0ff */
[----:B------:R-:W-:Y:S02]  /*8550*/  SEL R64, R64, RZ, P0 ;  /* 0x000000ff40407207 */ /* 0x000fe40000000000 */
[----:B------:R-:W-:Y:S01]  /*8560*/  SEL R22, R0, RZ, P1 ;  /* 0x000000ff00167207 */ /* 0x000fe20000800000 */
[----:B------:R-:W-:Y:S08]  /*8570*/  BRA.U UP0, `(.L_x_141) ;  /* 0xffffffdd00007547 */ /* 0x000ff0000b83ffff */
[----:B------:R-:W2:Y:S01]  /*8580*/  LDCU.64 UR4, c[0x0][0x888] ;  /* 0x00011100ff0477ac */ /* 0x000ea20008000a00 */
[----:B------:R-:W3:Y:S01]  /*8590*/  LDCU.64 UR6, c[0x0][0x890] ;  /* 0x00011200ff0677ac */ /* 0x000ee20008000a00 */
[----:B--2---:R-:W-:Y:S02]  /*85a0*/  ISETP.NE.U32.AND P2, PT, RZ, UR4, PT ;  /* 0x00000004ff007c0c */ /* 0x004fe4000bf45070 */
[----:B---3--:R-:W-:Y:S02]  /*85b0*/  ISETP.NE.U32.AND P1, PT, RZ, UR6, PT ;  /* 0x00000006ff007c0c */ /* 0x008fe4000bf25070 */
[----:B------:R-:W-:Y:S02]  /*85c0*/  ISETP.NE.AND.EX P2, PT, RZ, UR5, PT, P2 ;  /* 0x00000005ff007c0c */ /* 0x000fe4000bf45320 */
[----:B------:R-:W-:-:S13]  /*85d0*/  ISETP.NE.AND.EX P0, PT, RZ, UR7, PT, P1 ;  /* 0x00000007ff007c0c */ /* 0x000fda000bf05310 */
[----:B------:R-:W-:Y:S05]  /*85e0*/  @P2 BRA P0, `(.L_x_142) ;  /* 0x00000000003c2947 */ /* 0x000fea0000000000 */
[----:B------:R-:W-:-:S13]  /*85f0*/  ISETP.NE.AND.EX P1, PT, RZ, UR7, PT, P1 ;  /* 0x00000007ff007c0c */ /* 0x000fda000bf25310 */
[----:B------:R-:W-:Y:S05]  /*8600*/  @P1 BRA `(.L_x_143) ;  /* 0x00000000000c1947 */ /* 0x000fea0003800000 */
[----:B------:R-:W-:-:S13]  /*8610*/  FSETP.NEU.AND P0, PT, R27, RZ, PT ;  /* 0x000000ff1b00720b */ /* 0x000fda0003f0d000 */
[----:B------:R-:W-:Y:S05]  /*8620*/  @!P0 EXIT ;  /* 0x000000000000894d */ /* 0x000fea0003800000 */
[----:B------:R-:W-:Y:S05]  /*8630*/  BRA `(.L_x_142) ;  /* 0x0000000000287947 */ /* 0x000fea0003800000 */
.L_x_143:
[----:B------:R-:W-:Y:S01]  /*8640*/  ISETP.NE.AND P0, PT, R63, RZ, PT ;  /* 0x000000ff3f00720c */ /* 0x000fe20003f05270 */
[----:B------:R-:W-:-:S12]  /*8650*/  BSSY.RECONVERGENT B0, `(.L_x_142) ;  /* 0x0000008000007945 */ /* 0x000fd80003800200 */
[----:B------:R-:W-:Y:S05]  /*8660*/  @P0 BRA `(.L_x_144) ;  /* 0x0000000000100947 */ /* 0x000fea0003800000 */
[----:B------:R-:W-:-:S04]  /*8670*/  ISETP.NE.U32.AND P0, PT, RZ, UR4, PT ;  /* 0x00000004ff007c0c */ /* 0x000fc8000bf05070 */
[----:B------:R-:W-:-:S13]  /*8680*/  ISETP.NE.AND.EX P0, PT, RZ, UR5, PT, P0 ;  /* 0x00000005ff007c0c */ /* 0x000fda000bf05300 */
[----:B------:R-:W-:Y:S05]  /*8690*/  @!P0 EXIT ;  /* 0x000000000000894d */ /* 0x000fea0003800000 */
[----:B------:R-:W-:Y:S05]  /*86a0*/  BRA `(.L_x_145) ;  /* 0x0000000000087947 */ /* 0x000fea0003800000 */
.L_x_144:
[----:B------:R-:W-:-:S13]  /*86b0*/  FSETP.NEU.AND P0, PT, R27, RZ, PT ;  /* 0x000000ff1b00720b */ /* 0x000fda0003f0d000 */
[----:B------:R-:W-:Y:S05]  /*86c0*/  @!P0 EXIT ;  /* 0x000000000000894d */ /* 0x000fea0003800000 */
.L_x_145:
[----:B------:R-:W-:Y:S05]  /*86d0*/  BSYNC.RECONVERGENT B0 ;  /* 0x0000000000007941 */ /* 0x000fea0003800200 */
.L_x_142:
[----:B------:R-:W2:Y:S01]  /*86e0*/  S2UR UR7, SR_CgaCtaId ;  /* 0x00000000000779c3 */ /* 0x000ea20000008800 */
[----:B------:R-:W-:Y:S01]  /*86f0*/  ULEA UR6, UR50, UR49, 0x3 ;  /* 0x0000003132067291 */ /* 0x000fe2000f8e18ff */
[----:B------:R-:W-:-:S04]  /*8700*/  DEPBAR.LE SB0, 0x0 ;  /* 0x000080000000791a */ /* 0x000fc80000000000 */
[----:B------:R-:W-:-:S04]  /*8710*/  UIADD3 UR6, UPT, UPT, UR6, 0x118, URZ ;  /* 0x0000011806067890 */ /* 0x000fc8000fffe0ff */
[----:B--2---:R-:W-:-:S09]  /*8720*/  UPRMT UR6, UR7, 0x654, UR6 ;  /* 0x0000065407067896 */ /* 0x004fd20008000006 */
[----:B------:R-:W-:Y:S01]  /*8730*/  SYNCS.ARRIVE.TRANS64.RED.A1T0 RZ, [UR6], RZ ;  /* 0x000000ffffff79a7 */ /* 0x000fe20008100406 */
[----:B------:R-:W-:Y:S05]  /*8740*/  EXIT ;  /* 0x000000000000794d */ /* 0x000fea0003800000 */
.L_x_25:
[----:B--2---:R2:W4:Y:S02]  /*8750*/  SYNCS.PHASECHK.TRANS64.TRYWAIT P0, [R0+URZ+0x1b0], R3 ;  /* 0x0001b003000075a7 */ /* 0x00452400080011ff */
[----:B----4-:R-:W-:Y:S05]  /*8760*/  @!P0 NANOSLEEP.SYNCS 0x989680 ;  /* 0x009896800000895d */ /* 0x010fea0003900000 */
[----:B------:R-:W4:Y:S02]  /*8770*/  @!P0 SYNCS.PHASECHK.TRANS64 P0, [R0+URZ+0x1b0], R3 ;  /* 0x0001b003000085a7 */ /* 0x000f2400080010ff */
[----:B----4-:R-:W-:Y:S05]  /*8780*/  @!P0 BRA `(.L_x_25) ;  /* 0xfffffffc00f08947 */ /* 0x010fea000383ffff */
[----:B------:R-:W-:Y:S05]  /*8790*/  BRA `(.L_x_146) ;  /* 0xffffff9400507947 */ /* 0x000fea000383ffff */
.L_x_28:
[----:B--2---:R-:W-:-:S07]  /*87a0*/  MOV R0, UR33 ;  /* 0x0000002100007c02 */ /* 0x004fce0008000f00 */
.L_x_147:
[----:B--2---:R2:W4:Y:S02]  /*87b0*/  SYNCS.PHASECHK.TRANS64.TRYWAIT P0, [R0+URZ+0x80], R3 ;  /* 0x00008003000075a7 */ /* 0x00452400080011ff */
[----:B----4-:R-:W-:Y:S05]  /*87c0*/  @!P0 NANOSLEEP.SYNCS 0x989680 ;  /* 0x009896800000895d */ /* 0x010fea0003900000 */
[----:B------:R-:W4:Y:S02]  /*87d0*/  @!P0 SYNCS.PHASECHK.TRANS64 P0, [R0+URZ+0x80], R3 ;  /* 0x00008003000085a7 */ /* 0x000f2400080010ff */
[----:B----4-:R-:W-:Y:S05]  /*87e0*/  @!P0 BRA `(.L_x_147) ;  /* 0xfffffffc00f08947 */ /* 0x010fea000383ffff */
[----:B------:R-:W-:Y:S05]  /*87f0*/  BRA `(.L_x_27) ;  /* 0xffffff9400a07947 */ /* 0x000fea000383ffff */
.L_x_35:
[----:B-1----:R-:W-:-:S07]  /*8800*/  MOV R0, UR17 ;  /* 0x0000001100007c02 */ /* 0x002fce0008000f00 */
.L_x_148:
[----:B-1----:R1:W2:Y:S02]  /*8810*/  SYNCS.PHASECHK.TRANS64.TRYWAIT P0, [R0+URZ+0x80], R3 ;  /* 0x00008003000075a7 */ /* 0x0022a400080011ff */
[----:B--2---:R-:W-:Y:S05]  /*8820*/  @!P0 NANOSLEEP.SYNCS 0x989680 ;  /* 0x009896800000895d */ /* 0x004fea0003900000 */
[----:B------:R-:W2:Y:S02]  /*8830*/  @!P0 SYNCS.PHASECHK.TRANS64 P0, [R0+URZ+0x80], R3 ;  /* 0x00008003000085a7 */ /* 0x000ea400080010ff */
[----:B--2---:R-:W-:Y:S05]  /*8840*/  @!P0 BRA `(.L_x_148) ;  /* 0xfffffffc00f08947 */ /* 0x004fea000383ffff */
[----:B------:R-:W-:Y:S05]  /*8850*/  BRA `(.L_x_34) ;  /* 0xffffff9800647947 */ /* 0x000fea000383ffff */
.L_x_40:
[----:B-1----:R1:W2:Y:S02]  /*8860*/  SYNCS.PHASECHK.TRANS64.TRYWAIT P0, [R3+URZ+0x140], R0 ;  /* 0x00014000030075a7 */ /* 0x0022a400080011ff */
[----:B--2---:R-:W-:Y:S05]  /*8870*/  @!P0 NANOSLEEP.SYNCS 0x989680 ;  /* 0x009896800000895d */ /* 0x004fea0003900000 */
[----:B------:R-:W2:Y:S02]  /*8880*/  @!P0 SYNCS.PHASECHK.TRANS64 P0, [R3+URZ+0x140], R0 ;  /* 0x00014000030085a7 */ /* 0x000ea400080010ff */
[----:B--2---:R-:W-:Y:S05]  /*8890*/  @!P0 BRA `(.L_x_40) ;  /* 0xfffffffc00f08947 */ /* 0x004fea000383ffff */
[----:B------:R-:W-:Y:S05]  /*88a0*/  BRA `(.L_x_149) ;  /* 0xffffff9c00087947 */ /* 0x000fea000383ffff */
.L_x_44:
[----:B-1----:R-:W-:-:S07]  /*88b0*/  MOV R0, UR4 ;  /* 0x0000000400007c02 */ /* 0x002fce0008000f00 */
.L_x_150:
[----:B-1----:R1:W2:Y:S02]  /*88c0*/  SYNCS.PHASECHK.TRANS64.TRYWAIT P0, [R0+URZ], R3 ;  /* 0x00000003000075a7 */ /* 0x0022a400080011ff */
[----:B--2---:R-:W-:Y:S05]  /*88d0*/  @!P0 NANOSLEEP.SYNCS 0x989680 ;  /* 0x009896800000895d */ /* 0x004fea0003900000 */
[----:B------:R-:W2:Y:S02]  /*88e0*/  @!P0 SYNCS.PHASECHK.TRANS64 P0, [R0+URZ], R3 ;  /* 0x00000003000085a7 */ /* 0x000ea400080010ff */
[----:B--2---:R-:W-:Y:S05]  /*88f0*/  @!P0 BRA `(.L_x_150) ;  /* 0xfffffffc00f08947 */ /* 0x004fea000383ffff */
[----:B------:R-:W-:Y:S05]  /*8900*/  BRA `(.L_x_151) ;  /* 0xffffffa000b07947 */ /* 0x000fea000383ffff */
.L_x_45:
[----:B------:R-:W-:-:S07]  /*8910*/  MOV R0, UR5 ;  /* 0x0000000500007c02 */ /* 0x000fce0008000f00 */
.L_x_152:
[----:B-1----:R1:W2:Y:S02]  /*8920*/  SYNCS.PHASECHK.TRANS64.TRYWAIT P0, [R0+URZ], R3 ;  /* 0x00000003000075a7 */ /* 0x0022a400080011ff */
[----:B--2---:R-:W-:Y:S05]  /*8930*/  @!P0 NANOSLEEP.SYNCS 0x989680 ;  /* 0x009896800000895d */ /* 0x004fea0003900000 */
[----:B------:R-:W2:Y:S02]  /*8940*/  @!P0 SYNCS.PHASECHK.TRANS64 P0, [R0+URZ], R3 ;  /* 0x00000003000085a7 */ /* 0x000ea400080010ff */
[----:B--2---:R-:W-:Y:S05]  /*8950*/  @!P0 BRA `(.L_x_152) ;  /* 0xfffffffc00f08947 */ /* 0x004fea000383ffff */
[----:B------:R-:W-:Y:S05]  /*8960*/  BRA `(.L_x_153) ;  /* 0xffffffa000bc7947 */ /* 0x000fea000383ffff */
.L_x_46:
[----:B------:R-:W-:-:S07]  /*8970*/  MOV R0, UR5 ;  /* 0x0000000500007c02 */ /* 0x000fce0008000f00 */
.L_x_154:
[----:B-1----:R1:W2:Y:S02]  /*8980*/  SYNCS.PHASECHK.TRANS64.TRYWAIT P0, [R0+URZ], R3 ;  /* 0x00000003000075a7 */ /* 0x0022a400080011ff */
[----:B--2---:R-:W-:Y:S05]  /*8990*/  @!P0 NANOSLEEP.SYNCS 0x989680 ;  /* 0x009896800000895d */ /* 0x004fea0003900000 */
[----:B------:R-:W2:Y:S02]  /*89a0*/  @!P0 SYNCS.PHASECHK.TRANS64 P0, [R0+URZ], R3 ;  /* 0x00000003000085a7 */ /* 0x000ea400080010ff */
[----:B--2---:R-:W-:Y:S05]  /*89b0*/  @!P0 BRA `(.L_x_154) ;  /* 0xfffffffc00f08947 */ /* 0x004fea000383ffff */
[----:B------:R-:W-:Y:S05]  /*89c0*/  BRA `(.L_x_155) ;  /* 0xffffffa000c87947 */ /* 0x000fea000383ffff */
.L_x_47:
[----:B------:R-:W-:-:S07]  /*89d0*/  MOV R0, UR5 ;  /* 0x0000000500007c02 */ /* 0x000fce0008000f00 */
.L_x_156:
[----:B-1----:R1:W2:Y:S02]  /*89e0*/  SYNCS.PHASECHK.TRANS64.TRYWAIT P0, [R0+URZ], R3 ;  /* 0x00000003000075a7 */ /* 0x0022a400080011ff */
[----:B--2---:R-:W-:Y:S05]  /*89f0*/  @!P0 NANOSLEEP.SYNCS 0x989680 ;  /* 0x009896800000895d */ /* 0x004fea0003900000 */
[----:B------:R-:W2:Y:S02]  /*8a00*/  @!P0 SYNCS.PHASECHK.TRANS64 P0, [R0+URZ], R3 ;  /* 0x00000003000085a7 */ /* 0x000ea400080010ff */
[----:B--2---:R-:W-:Y:S05]  /*8a10*/  @!P0 BRA `(.L_x_156) ;  /* 0xfffffffc00f08947 */ /* 0x004fea000383ffff */
[----:B------:R-:W-:Y:S05]  /*8a20*/  BRA `(.L_x_157) ;  /* 0xffffffa000d47947 */ /* 0x000fea000383ffff */
.L_x_48:
[----:B------:R-:W-:-:S07]  /*8a30*/  MOV R0, UR5 ;  /* 0x0000000500007c02 */ /* 0x000fce0008000f00 */
.L_x_158:
[----:B-1----:R1:W2:Y:S02]  /*8a40*/  SYNCS.PHASECHK.TRANS64.TRYWAIT P0, [R0+URZ], R3 ;  /* 0x00000003000075a7 */ /* 0x0022a400080011ff */
[----:B--2---:R-:W-:Y:S05]  /*8a50*/  @!P0 NANOSLEEP.SYNCS 0x989680 ;  /* 0x009896800000895d */ /* 0x004fea0003900000 */
[----:B------:R-:W2:Y:S02]  /*8a60*/  @!P0 SYNCS.PHASECHK.TRANS64 P0, [R0+URZ], R3 ;  /* 0x00000003000085a7 */ /* 0x000ea400080010ff */
[----:B--2---:R-:W-:Y:S05]  /*8a70*/  @!P0 BRA `(.L_x_158) ;  /* 0xfffffffc00f08947 */ /* 0x004fea000383ffff */
[----:B------:R-:W-:Y:S05]  /*8a80*/  BRA `(.L_x_159) ;  /* 0xffffffa000e07947 */ /* 0x000fea000383ffff */
.L_x_49:
[----:B------:R-:W-:-:S07]  /*8a90*/  MOV R0, UR5 ;  /* 0x0000000500007c02 */ /* 0x000fce0008000f00 */
.L_x_160:
[----:B-1----:R1:W2:Y:S02]  /*8aa0*/  SYNCS.PHASECHK.TRANS64.TRYWAIT P0, [R0+URZ], R3 ;  /* 0x00000003000075a7 */ /* 0x0022a400080011ff */
[----:B--2---:R-:W-:Y:S05]  /*8ab0*/  @!P0 NANOSLEEP.SYNCS 0x989680 ;  /* 0x009896800000895d */ /* 0x004fea0003900000 */
[----:B------:R-:W2:Y:S02]  /*8ac0*/  @!P0 SYNCS.PHASECHK.TRANS64 P0, [R0+URZ], R3 ;  /* 0x00000003000085a7 */ /* 0x000ea400080010ff */
[----:B--2---:R-:W-:Y:S05]  /*8ad0*/  @!P0 BRA `(.L_x_160) ;  /* 0xfffffffc00f08947 */ /* 0x004fea000383ffff */
[----:B------:R-:W-:Y:S05]  /*8ae0*/  BRA `(.L_x_161) ;  /* 0xffffffa000ec7947 */ /* 0x000fea000383ffff */
.L_x_50:
[----:B------:R-:W-:-:S07]  /*8af0*/  MOV R0, UR5 ;  /* 0x0000000500007c02 */ /* 0x000fce0008000f00 */
.L_x_162:
[----:B-1----:R1:W2:Y:S02]  /*8b00*/  SYNCS.PHASECHK.TRANS64.TRYWAIT P0, [R0+URZ], R3 ;  /* 0x00000003000075a7 */ /* 0x0022a400080011ff */
[----:B--2---:R-:W-:Y:S05]  /*8b10*/  @!P0 NANOSLEEP.SYNCS 0x989680 ;  /* 0x009896800000895d */ /* 0x004fea0003900000 */
[----:B------:R-:W2:Y:S02]  /*8b20*/  @!P0 SYNCS.PHASECHK.TRANS64 P0, [R0+URZ], R3 ;  /* 0x00000003000085a7 */ /* 0x000ea400080010ff */
[----:B--2---:R-:W-:Y:S05]  /*8b30*/  @!P0 BRA `(.L_x_162) ;  /* 0xfffffffc00f08947 */ /* 0x004fea000383ffff */
[----:B------:R-:W-:Y:S05]  /*8b40*/  BRA `(.L_x_163) ;  /* 0xffffffa000f87947 */ /* 0x000fea000383ffff */
.L_x_51:
[----:B------:R-:W-:-:S07]  /*8b50*/  MOV R0, UR5 ;  /* 0x0000000500007c02 */ /* 0x000fce0008000f00 */
.L_x_164:
[----:B-1----:R1:W2:Y:S02]  /*8b60*/  SYNCS.PHASECHK.TRANS64.TRYWAIT P0, [R0+URZ], R3 ;  /* 0x00000003000075a7 */ /* 0x0022a400080011ff */
[----:B--2---:R-:W-:Y:S05]  /*8b70*/  @!P0 NANOSLEEP.SYNCS 0x989680 ;  /* 0x009896800000895d */ /* 0x004fea0003900000 */
[----:B------:R-:W2:Y:S02]  /*8b80*/  @!P0 SYNCS.PHASECHK.TRANS64 P0, [R0+URZ], R3 ;  /* 0x00000003000085a7 */ /* 0x000ea400080010ff */
[----:B--2---:R-:W-:Y:S05]  /*8b90*/  @!P0 BRA `(.L_x_164) ;  /* 0xfffffffc00f08947 */ /* 0x004fea000383ffff */
[----:B------:R-:W-:Y:S05]  /*8ba0*/  BRA `(.L_x_165) ;  /* 0xffffffa400047947 */ /* 0x000fea000383ffff */
.L_x_52:
[----:B------:R-:W-:-:S07]  /*8bb0*/  MOV R0, UR5 ;  /* 0x0000000500007c02 */ /* 0x000fce0008000f00 */
.L_x_166:
[----:B-1----:R1:W2:Y:S02]  /*8bc0*/  SYNCS.PHASECHK.TRANS64.TRYWAIT P0, [R0+URZ], R3 ;  /* 0x00000003000075a7 */ /* 0x0022a400080011ff */
[----:B--2---:R-:W-:Y:S05]  /*8bd0*/  @!P0 NANOSLEEP.SYNCS 0x989680 ;  /* 0x009896800000895d */ /* 0x004fea0003900000 */
[----:B------:R-:W2:Y:S02]  /*8be0*/  @!P0 SYNCS.PHASECHK.TRANS64 P0, [R0+URZ], R3 ;  /* 0x00000003000085a7 */ /* 0x000ea400080010ff */
[----:B--2---:R-:W-:Y:S05]  /*8bf0*/  @!P0 BRA `(.L_x_166) ;  /* 0xfffffffc00f08947 */ /* 0x004fea000383ffff */
[----:B------:R-:W-:Y:S05]  /*8c00*/  BRA `(.L_x_167) ;  /* 0xffffffa400107947 */ /* 0x000fea000383ffff */
.L_x_53:
[----:B------:R-:W-:-:S07]  /*8c10*/  MOV R0, UR5 ;  /* 0x0000000500007c02 */ /* 0x000fce0008000f00 */
.L_x_168:
[----:B-1----:R1:W2:Y:S02]  /*8c20*/  SYNCS.PHASECHK.TRANS64.TRYWAIT P0, [R0+URZ], R3 ;  /* 0x00000003000075a7 */ /* 0x0022a400080011ff */
[----:B--2---:R-:W-:Y:S05]  /*8c30*/  @!P0 NANOSLEEP.SYNCS 0x989680 ;  /* 0x009896800000895d */ /* 0x004fea0003900000 */
[----:B------:R-:W2:Y:S02]  /*8c40*/  @!P0 SYNCS.PHASECHK.TRANS64 P0, [R0+URZ], R3 ;  /* 0x00000003000085a7 */ /* 0x000ea400080010ff */
[----:B--2---:R-:W-:Y:S05]  /*8c50*/  @!P0 BRA `(.L_x_168) ;  /* 0xfffffffc00f08947 */ /* 0x004fea000383ffff */
[----:B------:R-:W-:Y:S05]  /*8c60*/  BRA `(.L_x_169) ;  /* 0xffffffa4001c7947 */ /* 0x000fea000383ffff */
.L_x_54:
[----:B------:R-:W-:-:S07]  /*8c70*/  MOV R0, UR5 ;  /* 0x0000000500007c02 */ /* 0x000fce0008000f00 */
.L_x_170:
[----:B-1----:R1:W2:Y:S02]  /*8c80*/  SYNCS.PHASECHK.TRANS64.TRYWAIT P0, [R0+URZ], R3 ;  /* 0x00000003000075a7 */ /* 0x0022a400080011ff */
[----:B--2---:R-:W-:Y:S05]  /*8c90*/  @!P0 NANOSLEEP.SYNCS 0x989680 ;  /* 0x009896800000895d */ /* 0x004fea0003900000 */
[----:B------:R-:W2:Y:S02]  /*8ca0*/  @!P0 SYNCS.PHASECHK.TRANS64 P0, [R0+URZ], R3 ;  /* 0x00000003000085a7 */ /* 0x000ea400080010ff */
[----:B--2---:R-:W-:Y:S05]  /*8cb0*/  @!P0 BRA `(.L_x_170) ;  /* 0xfffffffc00f08947 */ /* 0x004fea000383ffff */
[----:B------:R-:W-:Y:S05]  /*8cc0*/  BRA `(.L_x_171) ;  /* 0xffffffa400287947 */ /* 0x000fea000383ffff */
.L_x_55:
[----:B------:R-:W-:-:S07]  /*8cd0*/  MOV R0, UR5 ;  /* 0x0000000500007c02 */ /* 0x000fce0008000f00 */
.L_x_172:
[----:B-1----:R1:W2:Y:S02]  /*8ce0*/  SYNCS.PHASECHK.TRANS64.TRYWAIT P0, [R0+URZ], R3 ;  /* 0x00000003000075a7 */ /* 0x0022a400080011ff */
[----:B--2---:R-:W-:Y:S05]  /*8cf0*/  @!P0 NANOSLEEP.SYNCS 0x989680 ;  /* 0x009896800000895d */ /* 0x004fea0003900000 */
[----:B------:R-:W2:Y:S02]  /*8d00*/  @!P0 SYNCS.PHASECHK.TRANS64 P0, [R0+URZ], R3 ;  /* 0x00000003000085a7 */ /* 0x000ea400080010ff */
[----:B--2---:R-:W-:Y:S05]  /*8d10*/  @!P0 BRA `(.L_x_172) ;  /* 0xfffffffc00f08947 */ /* 0x004fea000383ffff */
[----:B------:R-:W-:Y:S05]  /*8d20*/  BRA `(.L_x_173) ;  /* 0xffffffa400347947 */ /* 0x000fea000383ffff */
.L_x_56:
[----:B------:R-:W-:-:S07]  /*8d30*/  MOV R0, UR5 ;  /* 0x0000000500007c02 */ /* 0x000fce0008000f00 */
.L_x_174:
[----:B-1----:R1:W2:Y:S02]  /*8d40*/  SYNCS.PHASECHK.TRANS64.TRYWAIT P0, [R0+URZ], R3 ;  /* 0x00000003000075a7 */ /* 0x0022a400080011ff */
[----:B--2---:R-:W-:Y:S05]  /*8d50*/  @!P0 NANOSLEEP.SYNCS 0x989680 ;  /* 0x009896800000895d */ /* 0x004fea0003900000 */
[----:B------:R-:W2:Y:S02]  /*8d60*/  @!P0 SYNCS.PHASECHK.TRANS64 P0, [R0+URZ], R3 ;  /* 0x00000003000085a7 */ /* 0x000ea400080010ff */
[----:B--2---:R-:W-:Y:S05]  /*8d70*/  @!P0 BRA `(.L_x_174) ;  /* 0xfffffffc00f08947 */ /* 0x004fea000383ffff */
[----:B------:R-:W-:Y:S05]  /*8d80*/  BRA `(.L_x_175) ;  /* 0xffffffa400407947 */ /* 0x000fea000383ffff */
.L_x_57:
[----:B------:R-:W-:-:S07]  /*8d90*/  MOV R0, UR5 ;  /* 0x0000000500007c02 */ /* 0x000fce0008000f00 */
.L_x_176:
[----:B-1----:R1:W2:Y:S02]  /*8da0*/  SYNCS.PHASECHK.TRANS64.TRYWAIT P0, [R0+URZ], R3 ;  /* 0x00000003000075a7 */ /* 0x0022a400080011ff */
[----:B--2---:R-:W-:Y:S05]  /*8db0*/  @!P0 NANOSLEEP.SYNCS 0x989680 ;  /* 0x009896800000895d */ /* 0x004fea0003900000 */
[----:B------:R-:W2:Y:S02]  /*8dc0*/  @!P0 SYNCS.PHASECHK.TRANS64 P0, [R0+URZ], R3 ;  /* 0x00000003000085a7 */ /* 0x000ea400080010ff */
[----:B--2---:R-:W-:Y:S05]  /*8dd0*/  @!P0 BRA `(.L_x_176) ;  /* 0xfffffffc00f08947 */ /* 0x004fea000383ffff */
[----:B------:R-:W-:Y:S05]  /*8de0*/  BRA `(.L_x_177) ;  /* 0xffffffa4004c7947 */ /* 0x000fea000383ffff */
.L_x_58:
[----:B------:R-:W-:-:S07]  /*8df0*/  MOV R0, UR5 ;  /* 0x0000000500007c02 */ /* 0x000fce0008000f00 */
.L_x_178:
[----:B-1----:R1:W2:Y:S02]  /*8e00*/  SYNCS.PHASECHK.TRANS64.TRYWAIT P0, [R0+URZ], R3 ;  /* 0x00000003000075a7 */ /* 0x0022a400080011ff */
[----:B--2---:R-:W-:Y:S05]  /*8e10*/  @!P0 NANOSLEEP.SYNCS 0x989680 ;  /* 0x009896800000895d */ /* 0x004fea0003900000 */
[----:B------:R-:W2:Y:S02]  /*8e20*/  @!P0 SYNCS.PHASECHK.TRANS64 P0, [R0+URZ], R3 ;  /* 0x00000003000085a7 */ /* 0x000ea400080010ff */
[----:B--2---:R-:W-:Y:S05]  /*8e30*/  @!P0 BRA `(.L_x_178) ;  /* 0xfffffffc00f08947 */ /* 0x004fea000383ffff */
[----:B------:R-:W-:Y:S05]  /*8e40*/  BRA `(.L_x_179) ;  /* 0xffffffa400587947 */ /* 0x000fea000383ffff */
.L_x_61:
[----:B--2---:R2:W3:Y:S02]  /*8e50*/  SYNCS.PHASECHK.TRANS64.TRYWAIT P0, [R2+URZ+0x1a0], R5 ;  /* 0x0001a005020075a7 */ /* 0x0044e400080011ff */
[----:B---3--:R-:W-:Y:S05]  /*8e60*/  @!P0 NANOSLEEP.SYNCS 0x989680 ;  /* 0x009896800000895d */ /* 0x008fea0003900000 */
[----:B------:R-:W3:Y:S02]  /*8e70*/  @!P0 SYNCS.PHASECHK.TRANS64 P0, [R2+URZ+0x1a0], R5 ;  /* 0x0001a005020085a7 */ /* 0x000ee400080010ff */
[----:B---3--:R-:W-:Y:S05]  /*8e80*/  @!P0 BRA `(.L_x_61) ;  /* 0xfffffffc00f08947 */ /* 0x008fea000383ffff */
[----:B------:R-:W-:Y:S05]  /*8e90*/  BRA `(.L_x_180) ;  /* 0xffffffa400bc7947 */ /* 0x000fea000383ffff */
.L_x_62:
[----:B------:R-:W-:-:S07]  /*8ea0*/  MOV R2, UR4 ;  /* 0x0000000400027c02 */ /* 0x000fce0008000f00 */
.L_x_181:
[----:B--2---:R2:W3:Y:S02]  /*8eb0*/  SYNCS.PHASECHK.TRANS64.TRYWAIT P0, [R2+URZ+0x150], R5 ;  /* 0x00015005020075a7 */ /* 0x0044e400080011ff */
[----:B---3--:R-:W-:Y:S05]  /*8ec0*/  @!P0 NANOSLEEP.SYNCS 0x989680 ;  /* 0x009896800000895d */ /* 0x008fea0003900000 */
[----:B------:R-:W3:Y:S02]  /*8ed0*/  @!P0 SYNCS.PHASECHK.TRANS64 P0, [R2+URZ+0x150], R5 ;  /* 0x00015005020085a7 */ /* 0x000ee400080010ff */
[----:B---3--:R-:W-:Y:S05]  /*8ee0*/  @!P0 BRA `(.L_x_181) ;  /* 0xfffffffc00f08947 */ /* 0x008fea000383ffff */
[----:B------:R-:W-:Y:S05]  /*8ef0*/  BRA `(.L_x_182) ;  /* 0xffffffa400cc7947 */ /* 0x000fea000383ffff */
.L_x_63:
[----:B--2---:R2:W3:Y:S02]  /*8f00*/  SYNCS.PHASECHK.TRANS64.TRYWAIT P1, [R2+URZ+0x140], R5 ;  /* 0x00014005020075a7 */ /* 0x0044e400080211ff */
[----:B---3--:R-:W-:Y:S05]  /*8f10*/  @!P1 NANOSLEEP.SYNCS 0x989680 ;  /* 0x009896800000995d */ /* 0x008fea0003900000 */
[----:B------:R-:W3:Y:S02]  /*8f20*/  @!P1 SYNCS.PHASECHK.TRANS64 P1, [R2+URZ+0x140], R5 ;  /* 0x00014005020095a7 */ /* 0x000ee400080210ff */
[----:B---3--:R-:W-:Y:S05]  /*8f30*/  @!P1 BRA `(.L_x_63) ;  /* 0xfffffffc00f09947 */ /* 0x008fea000383ffff */
[----:B------:R-:W-:Y:S05]  /*8f40*/  BRA `(.L_x_183) ;  /* 0xffffffa400fc7947 */ /* 0x000fea000383ffff */
.L_x_66:
[----:B------:R-:W-:-:S07]  /*8f50*/  MOV R0, UR4 ;  /* 0x0000000400007c02 */ /* 0x000fce0008000f00 */
.L_x_184:
[----:B--2---:R2:W3:Y:S02]  /*8f60*/  SYNCS.PHASECHK.TRANS64.TRYWAIT P0, [R0+URZ+0x150], R3 ;  /* 0x00015003000075a7 */ /* 0x0044e400080011ff */
[----:B---3--:R-:W-:Y:S05]  /*8f70*/  @!P0 NANOSLEEP.SYNCS 0x989680 ;  /* 0x009896800000895d */ /* 0x008fea0003900000 */
[----:B------:R-:W3:Y:S02]  /*8f80*/  @!P0 SYNCS.PHASECHK.TRANS64 P0, [R0+URZ+0x150], R3 ;  /* 0x00015003000085a7 */ /* 0x000ee400080010ff */
[----:B---3--:R-:W-:Y:S05]  /*8f90*/  @!P0 BRA `(.L_x_184) ;  /* 0xfffffffc00f08947 */ /* 0x008fea000383ffff */
[----:B------:R-:W-:Y:S05]  /*8fa0*/  BRA `(.L_x_65) ;  /* 0xffffffa800507947 */ /* 0x000fea000383ffff */
.L_x_75:
[----:B--2---:R-:W-:-:S04]  /*8fb0*/  MOV R0, UR5 ;  /* 0x0000000500007c02 */ /* 0x004fc80008000f00 */
[----:B------:R2:W3:Y:S03]  /*8fc0*/  SYNCS.PHASECHK.TRANS64.TRYWAIT P0, [R0+URZ+0x8], R7 ;  /* 0x00000807000075a7 */ /* 0x0004e600080011ff */
[----:B---3--:R-:W-:Y:S05]  /*8fd0*/  @!P0 NANOSLEEP.SYNCS 0x989680 ;  /* 0x009896800000895d */ /* 0x008fea0003900000 */
[----:B------:R-:W3:Y:S02]  /*8fe0*/  @!P0 SYNCS.PHASECHK.TRANS64 P0, [R0+URZ+0x8], R7 ;  /* 0x00000807000085a7 */ /* 0x000ee400080010ff */
[----:B---3--:R-:W-:Y:S05]  /*8ff0*/  @!P0 BRA `(.L_x_75) ;  /* 0xfffffffc00ec8947 */ /* 0x008fea000383ffff */
[----:B------:R-:W-:Y:S05]  /*9000*/  BRA `(.L_x_74) ;  /* 0xffffffac00087947 */ /* 0x000fea000383ffff */
.L_x_77:
[----:B------:R-:W-:Y:S01]  /*9010*/  BSSY B0, `(.L_x_185) ;  /* 0x0000006000007945 */ /* 0x000fe20003800000 */
[----:B------:R-:W-:-:S07]  /*9020*/  MOV R15, 0xffffffff ;  /* 0xffffffff000f7802 */ /* 0x000fce0000000f00 */
[----:B-12--5:R-:W-:Y:S05]  /*9030*/  WARPSYNC.COLLECTIVE R15, `(.L_x_186) ;  /* 0x000000000f0c7348 */ /* 0x026fea0003c00000 */
[----:B------:R-:W-:Y:S02]  /*9040*/  ELECT P6, UR79, PT ;  /* 0x00000000004f782f */ /* 0x000fe400038c0000 */
[----:B------:R-:W-:Y:S01]  /*9050*/  MOV R14, UR79 ;  /* 0x0000004f000e7c02 */ /* 0x000fe20008000f00 */
[----:B-12--5:R-:W-:Y:S10]  /*9060*/  ENDCOLLECTIVE ;  /* 0x000000000000791b */ /* 0x026ff40003800000 */
.L_x_186:
[----:B------:R-:W-:Y:S05]  /*9070*/  BSYNC B0 ;  /* 0x0000000000007941 */ /* 0x000fea0003800000 */
.L_x_185:
[----:B------:R-:W-:Y:S01]  /*9080*/  PLOP3.LUT P0, PT, P6, PT, PT, 0x80, 0x8 ;  /* 0x000000000008781c */ /* 0x000fe2000370f070 */
[----:B------:R-:W-:-:S12]  /*9090*/  BRA `(.L_x_187) ;  /* 0xffffffac00347947 */ /* 0x000fd8000383ffff */
.L_x_79:
[----:B--2---:R-:W-:-:S04]  /*90a0*/  MOV R0, UR5 ;  /* 0x0000000500007c02 */ /* 0x004fc80008000f00 */
[----:B------:R2:W3:Y:S03]  /*90b0*/  SYNCS.PHASECHK.TRANS64.TRYWAIT P0, [R0+URZ+0x8], R5 ;  /* 0x00000805000075a7 */ /* 0x0004e600080011ff */
[----:B---3--:R-:W-:Y:S05]  /*90c0*/  @!P0 NANOSLEEP.SYNCS 0x989680 ;  /* 0x009896800000895d */ /* 0x008fea0003900000 */
[----:B------:R-:W3:Y:S02]  /*90d0*/  @!P0 SYNCS.PHASECHK.TRANS64 P0, [R0+URZ+0x8], R5 ;  /* 0x00000805000085a7 */ /* 0x000ee400080010ff */
[----:B---3--:R-:W-:Y:S05]  /*90e0*/  @!P0 BRA `(.L_x_79) ;  /* 0xfffffffc00ec8947 */ /* 0x008fea000383ffff */
[----:B------:R-:W-:Y:S05]  /*90f0*/  BRA `(.L_x_78) ;  /* 0xffffffac00387947 */ /* 0x000fea000383ffff */
.L_x_80:
[----:B-1----:R1:W2:Y:S02]  /*9100*/  SYNCS.PHASECHK.TRANS64.TRYWAIT P0, [R0+URZ+0x140], R5 ;  /* 0x00014005000075a7 */ /* 0x0022a400080011ff */
[----:B--2---:R-:W-:Y:S05]  /*9110*/  @!P0 NANOSLEEP.SYNCS 0x989680 ;  /* 0x009896800000895d */ /* 0x004fea0003900000 */
[----:B------:R-:W2:Y:S02]  /*9120*/  @!P0 SYNCS.PHASECHK.TRANS64 P0, [R0+URZ+0x140], R5 ;  /* 0x00014005000085a7 */ /* 0x000ea400080010ff */
[----:B--2---:R-:W-:Y:S05]  /*9130*/  @!P0 BRA `(.L_x_80) ;  /* 0xfffffffc00f08947 */ /* 0x004fea000383ffff */
[----:B------:R-:W-:Y:S05]  /*9140*/  BRA `(.L_x_188) ;  /* 0xffffffb000247947 */ /* 0x000fea000383ffff */
.L_x_82:
[----:B------:R-:W-:-:S07]  /*9150*/  MOV R0, UR31 ;  /* 0x0000001f00007c02 */ /* 0x000fce0008000f00 */
.L_x_189:
[----:B-1----:R1:W2:Y:S02]  /*9160*/  SYNCS.PHASECHK.TRANS64.TRYWAIT P0, [R0+URZ+0x180], R5 ;  /* 0x00018005000075a7 */ /* 0x0022a400080011ff */
[----:B--2---:R-:W-:Y:S05]  /*9170*/  @!P0 NANOSLEEP.SYNCS 0x989680 ;  /* 0x009896800000895d */ /* 0x004fea0003900000 */
[----:B------:R-:W2:Y:S02]  /*9180*/  @!P0 SYNCS.PHASECHK.TRANS64 P0, [R0+URZ+0x180], R5 ;  /* 0x00018005000085a7 */ /* 0x000ea400080010ff */
[----:B--2---:R-:W-:Y:S05]  /*9190*/  @!P0 BRA `(.L_x_189) ;  /* 0xfffffffc00f08947 */ /* 0x004fea000383ffff */
[----:B------:R-:W-:Y:S05]  /*91a0*/  BRA `(.L_x_190) ;  /* 0xffffffb000707947 */ /* 0x000fea000383ffff */
.L_x_85:
[----:B------:R-:W-:Y:S07]  /*91b0*/  MOV R0, UR5 ;  /* 0x0000000500007c02 */ /* 0x000fee0008000f00 */
.L_x_191:
[----:B-1----:R1:W2:Y:S02]  /*91c0*/  SYNCS.PHASECHK.TRANS64.TRYWAIT P0, [R0+URZ], R5 ;  /* 0x00000005000075a7 */ /* 0x0022a400080011ff */
[----:B--2---:R-:W-:Y:S05]  /*91d0*/  @!P0 NANOSLEEP.SYNCS 0x989680 ;  /* 0x009896800000895d */ /* 0x004fea0003900000 */
[----:B------:R-:W2:Y:S02]  /*91e0*/  @!P0 SYNCS.PHASECHK.TRANS64 P0, [R0+URZ], R5 ;  /* 0x00000005000085a7 */ /* 0x000ea400080010ff */
[----:B--2---:R-:W-:Y:S05]  /*91f0*/  @!P0 BRA `(.L_x_191) ;  /* 0xfffffffc00f08947 */ /* 0x004fea000383ffff */
[----:B------:R-:W-:Y:S05]  /*9200*/  BRA `(.L_x_84) ;  /* 0xffffffb000847947 */ /* 0x000fea000383ffff */
.L_x_89:
[----:B-1----:R-:W-:-:S07]  /*9210*/  MOV R0, UR4 ;  /* 0x0000000400007c02 */ /* 0x002fce0008000f00 */
.L_x_192:
[----:B-1----:R1:W2:Y:S02]  /*9220*/  SYNCS.PHASECHK.TRANS64.TRYWAIT P0, [R0+URZ], R3 ;  /* 0x00000003000075a7 */ /* 0x0022a400080011ff */
[----:B--2---:R-:W-:Y:S05]  /*9230*/  @!P0 NANOSLEEP.SYNCS 0x989680 ;  /* 0x009896800000895d */ /* 0x004fea0003900000 */
[----:B------:R-:W2:Y:S02]  /*9240*/  @!P0 SYNCS.PHASECHK.TRANS64 P0, [R0+URZ], R3 ;  /* 0x00000003000085a7 */ /* 0x000ea400080010ff */
[----:B--2---:R-:W-:Y:S05]  /*9250*/  @!P0 BRA `(.L_x_192) ;  /* 0xfffffffc00f08947 */ /* 0x004fea000383ffff */
[----:B------:R-:W-:Y:S05]  /*9260*/  BRA `(.L_x_193) ;  /* 0xffffffb400787947 */ /* 0x000fea000383ffff */
.L_x_90:
[----:B------:R-:W-:-:S07]  /*9270*/  MOV R0, UR5 ;  /* 0x0000000500007c02 */ /* 0x000fce0008000f00 */
.L_x_194:
[----:B-1----:R1:W2:Y:S02]  /*9280*/  SYNCS.PHASECHK.TRANS64.TRYWAIT P0, [R0+URZ], R3 ;  /* 0x00000003000075a7 */ /* 0x0022a400080011ff */
[----:B--2---:R-:W-:Y:S05]  /*9290*/  @!P0 NANOSLEEP.SYNCS 0x989680 ;  /* 0x009896800000895d */ /* 0x004fea0003900000 */
[----:B------:R-:W2:Y:S02]  /*92a0*/  @!P0 SYNCS.PHASECHK.TRANS64 P0, [R0+URZ], R3 ;  /* 0x00000003000085a7 */ /* 0x000ea400080010ff */
[----:B--2---:R-:W-:Y:S05]  /*92b0*/  @!P0 BRA `(.L_x_194) ;  /* 0xfffffffc00f08947 */ /* 0x004fea000383ffff */
[----:B------:R-:W-:Y:S05]  /*92c0*/  BRA `(.L_x_195) ;  /* 0xffffffb400847947 */ /* 0x000fea000383ffff */
.L_x_91:
[----:B------:R-:W-:-:S07]  /*92d0*/  MOV R0, UR5 ;  /* 0x0000000500007c02 */ /* 0x000fce0008000f00 */
.L_x_196:
[----:B-1----:R1:W2:Y:S02]  /*92e0*/  SYNCS.PHASECHK.TRANS64.TRYWAIT P0, [R0+URZ], R3 ;  /* 0x00000003000075a7 */ /* 0x0022a400080011ff */
[----:B--2---:R-:W-:Y:S05]  /*92f0*/  @!P0 NANOSLEEP.SYNCS 0x989680 ;  /* 0x009896800000895d */ /* 0x004fea0003900000 */
[----:B------:R-:W2:Y:S02]  /*9300*/  @!P0 SYNCS.PHASECHK.TRANS64 P0, [R0+URZ], R3 ;  /* 0x00000003000085a7 */ /* 0x000ea400080010ff */
[----:B--2---:R-:W-:Y:S05]  /*9310*/  @!P0 BRA `(.L_x_196) ;  /* 0xfffffffc00f08947 */ /* 0x004fea000383ffff */
[----:B------:R-:W-:Y:S05]  /*9320*/  BRA `(.L_x_197) ;  /* 0xffffffb400907947 */ /* 0x000fea000383ffff */
.L_x_94:
[----:B------:R-:W-:-:S07]  /*9330*/  MOV R0, UR26 ;  /* 0x0000001a00007c02 */ /* 0x000fce0008000f00 */
.L_x_198:
[----:B-1----:R1:W2:Y:S02]  /*9340*/  SYNCS.PHASECHK.TRANS64.TRYWAIT P1, [R0+URZ+0x1c0], R3 ;  /* 0x0001c003000075a7 */ /* 0x0022a400080211ff */
[----:B--2---:R-:W-:Y:S05]  /*9350*/  @!P1 NANOSLEEP.SYNCS 0x989680 ;  /* 0x009896800000995d */ /* 0x004fea0003900000 */
[----:B------:R-:W2:Y:S02]  /*9360*/  @!P1 SYNCS.PHASECHK.TRANS64 P1, [R0+URZ+0x1c0], R3 ;  /* 0x0001c003000095a7 */ /* 0x000ea400080210ff */
[----:B--2---:R-:W-:Y:S05]  /*9370*/  @!P1 BRA `(.L_x_198) ;  /* 0xfffffffc00f09947 */ /* 0x004fea000383ffff */
[----:B------:R-:W-:Y:S05]  /*9380*/  BRA `(.L_x_199) ;  /* 0xffffffb400dc7947 */ /* 0x000fea000383ffff */
.L_x_99:
[----:B--2---:R2:W3:Y:S02]  /*9390*/  SYNCS.PHASECHK.TRANS64.TRYWAIT P0, [R12+URZ+0x140], R9 ;  /* 0x000140090c0075a7 */ /* 0x0044e400080011ff */
[----:B---3--:R-:W-:Y:S05]  /*93a0*/  @!P0 NANOSLEEP.SYNCS 0x989680 ;  /* 0x009896800000895d */ /* 0x008fea0003900000 */
[----:B------:R-:W3:Y:S02]  /*93b0*/  @!P0 SYNCS.PHASECHK.TRANS64 P0, [R12+URZ+0x140], R9 ;  /* 0x000140090c0085a7 */ /* 0x000ee400080010ff */
[----:B---3--:R-:W-:Y:S05]  /*93c0*/  @!P0 BRA `(.L_x_99) ;  /* 0xfffffffc00f08947 */ /* 0x008fea000383ffff */
[----:B------:R-:W-:Y:S05]  /*93d0*/  BRA `(.L_x_200) ;  /* 0xffffffb800f87947 */ /* 0x000fea000383ffff */
.L_x_102:
[----:B------:R-:W-:Y:S07]  /*93e0*/  MOV R0, UR29 ;  /* 0x0000001d00007c02 */ /* 0x000fee0008000f00 */
.L_x_201:
[----:B--2---:R2:W3:Y:S02]  /*93f0*/  SYNCS.PHASECHK.TRANS64.TRYWAIT P2, [R0+URZ+0x138], R9 ;  /* 0x00013809000075a7 */ /* 0x0044e400080411ff */
[----:B---3--:R-:W-:Y:S05]  /*9400*/  @!P2 NANOSLEEP.SYNCS 0x989680 ;  /* 0x009896800000a95d */ /* 0x008fea0003900000 */
[----:B------:R-:W3:Y:S02]  /*9410*/  @!P2 SYNCS.PHASECHK.TRANS64 P2, [R0+URZ+0x138], R9 ;  /* 0x000138090000a5a7 */ /* 0x000ee400080410ff */
[----:B---3--:R-:W-:Y:S05]  /*9420*/  @!P2 BRA `(.L_x_201) ;  /* 0xfffffffc00f0a947 */ /* 0x008fea000383ffff */
[----:B------:R-:W-:Y:S05]  /*9430*/  BRA `(.L_x_101) ;  /* 0xffffffc0005c7947 */ /* 0x000fea000383ffff */
.L_x_105:
[----:B------:R-:W-:Y:S07]  /*9440*/  MOV R0, UR4 ;  /* 0x0000000400007c02 */ /* 0x000fee0008000f00 */
.L_x_202:
[----:B--2---:R2:W3:Y:S02]  /*9450*/  SYNCS.PHASECHK.TRANS64.TRYWAIT P0, [R0+URZ+0x118], R9 ;  /* 0x00011809000075a7 */ /* 0x0044e400080011ff */
[----:B---3--:R-:W-:Y:S05]  /*9460*/  @!P0 NANOSLEEP.SYNCS 0x989680 ;  /* 0x009896800000895d */ /* 0x008fea0003900000 */
[----:B------:R-:W3:Y:S02]  /*9470*/  @!P0 SYNCS.PHASECHK.TRANS64 P0, [R0+URZ+0x118], R9 ;  /* 0x00011809000085a7 */ /* 0x000ee400080010ff */
[----:B---3--:R-:W-:Y:S05]  /*9480*/  @!P0 BRA `(.L_x_202) ;  /* 0xfffffffc00f08947 */ /* 0x008fea000383ffff */
[----:B------:R-:W-:Y:S05]  /*9490*/  BRA `(.L_x_203) ;  /* 0xffffffc000bc7947 */ /* 0x000fea000383ffff */
.L_x_106:
[----:B------:R-:W-:Y:S07]  /*94a0*/  MOV R9, UR5 ;  /* 0x0000000500097c02 */ /* 0x000fee0008000f00 */
.L_x_204:
[----:B--2---:R2:W3:Y:S02]  /*94b0*/  SYNCS.PHASECHK.TRANS64.TRYWAIT P0, [R9+URZ+0x118], R6 ;  /* 0x00011806090075a7 */ /* 0x0044e400080011ff */
[----:B---3--:R-:W-:Y:S05]  /*94c0*/  @!P0 NANOSLEEP.SYNCS 0x989680 ;  /* 0x009896800000895d */ /* 0x008fea0003900000 */
[----:B------:R-:W3:Y:S02]  /*94d0*/  @!P0 SYNCS.PHASECHK.TRANS64 P0, [R9+URZ+0x118], R6 ;  /* 0x00011806090085a7 */ /* 0x000ee400080010ff */
[----:B---3--:R-:W-:Y:S05]  /*94e0*/  @!P0 BRA `(.L_x_204) ;  /* 0xfffffffc00f08947 */ /* 0x008fea000383ffff */
[----:B------:R-:W-:Y:S05]  /*94f0*/  BRA `(.L_x_205) ;  /* 0xffffffc400387947 */ /* 0x000fea000383ffff */
.L_x_108:
[----:B------:R-:W-:-:S07]  /*9500*/  MOV R0, UR4 ;  /* 0x0000000400007c02 */ /* 0x000fce0008000f00 */
.L_x_206:
[----:B--2---:R2:W3:Y:S02]  /*9510*/  SYNCS.PHASECHK.TRANS64.TRYWAIT P0, [R0+URZ], R3 ;  /* 0x00000003000075a7 */ /* 0x0044e400080011ff */
[----:B---3--:R-:W-:Y:S05]  /*9520*/  @!P0 NANOSLEEP.SYNCS 0x989680 ;  /* 0x009896800000895d */ /* 0x008fea0003900000 */
[----:B------:R-:W3:Y:S02]  /*9530*/  @!P0 SYNCS.PHASECHK.TRANS64 P0, [R0+URZ], R3 ;  /* 0x00000003000085a7 */ /* 0x000ee400080010ff */
[----:B---3--:R-:W-:Y:S05]  /*9540*/  @!P0 BRA `(.L_x_206) ;  /* 0xfffffffc00f08947 */ /* 0x008fea000383ffff */
[----:B------:R-:W-:Y:S05]  /*9550*/  BRA `(.L_x_207) ;  /* 0xffffffc400e87947 */ /* 0x000fea000383ffff */
.L_x_109:
[----:B------:R-:W-:-:S07]  /*9560*/  MOV R0, UR5 ;  /* 0x0000000500007c02 */ /* 0x000fce0008000f00 */
.L_x_208:
[----:B--2---:R2:W3:Y:S02]  /*9570*/  SYNCS.PHASECHK.TRANS64.TRYWAIT P0, [R0+URZ], R3 ;  /* 0x00000003000075a7 */ /* 0x0044e400080011ff */
[----:B---3--:R-:W-:Y:S05]  /*9580*/  @!P0 NANOSLEEP.SYNCS 0x989680 ;  /* 0x009896800000895d */ /* 0x008fea0003900000 */
[----:B------:R-:W3:Y:S02]  /*9590*/  @!P0 SYNCS.PHASECHK.TRANS64 P0, [R0+URZ], R3 ;  /* 0x00000003000085a7 */ /* 0x000ee400080010ff */
[----:B---3--:R-:W-:Y:S05]  /*95a0*/  @!P0 BRA `(.L_x_208) ;  /* 0xfffffffc00f08947 */ /* 0x008fea000383ffff */
[----:B------:R-:W-:Y:S05]  /*95b0*/  BRA `(.L_x_209) ;  /* 0xffffffc400f47947 */ /* 0x000fea000383ffff */
.L_x_111:
[----:B--2---:R2:W3:Y:S02]  /*95c0*/  SYNCS.PHASECHK.TRANS64.TRYWAIT P0, [R3+URZ+0x140], R0 ;  /* 0x00014000030075a7 */ /* 0x0044e400080011ff */
[----:B---3--:R-:W-:Y:S05]  /*95d0*/  @!P0 NANOSLEEP.SYNCS 0x989680 ;  /* 0x009896800000895d */ /* 0x008fea0003900000 */
[----:B------:R-:W3:Y:S02]  /*95e0*/  @!P0 SYNCS.PHASECHK.TRANS64 P0, [R3+URZ+0x140], R0 ;  /* 0x00014000030085a7 */ /* 0x000ee400080010ff */
[----:B---3--:R-:W-:Y:S05]  /*95f0*/  @!P0 BRA `(.L_x_111) ;  /* 0xfffffffc00f08947 */ /* 0x008fea000383ffff */
[----:B------:R-:W-:Y:S05]  /*9600*/  BRA `(.L_x_210) ;  /* 0xffffffc800f07947 */ /* 0x000fea000383ffff */
.L_x_121:
[----:B-1----:R1:W2:Y:S02]  /*9610*/  SYNCS.PHASECHK.TRANS64.TRYWAIT P0, [R0+URZ+0x100], R3 ;  /* 0x00010003000075a7 */ /* 0x0022a400080011ff */
[----:B--2---:R-:W-:Y:S05]  /*9620*/  @!P0 NANOSLEEP.SYNCS 0x989680 ;  /* 0x009896800000895d */ /* 0x004fea0003900000 */
[----:B------:R-:W2:Y:S02]  /*9630*/  @!P0 SYNCS.PHASECHK.TRANS64 P0, [R0+URZ+0x100], R3 ;  /* 0x00010003000085a7 */ /* 0x000ea400080010ff */
[----:B--2---:R-:W-:Y:S05]  /*9640*/  @!P0 BRA `(.L_x_121) ;  /* 0xfffffffc00f08947 */ /* 0x004fea000383ffff */
[----:B------:R-:W-:Y:S05]  /*9650*/  BRA `(.L_x_120) ;  /* 0xffffffd8006c7947 */ /* 0x000fea000383ffff */
.L_x_123:
[----:B-1----:R1:W3:Y:S02]  /*9660*/  SYNCS.PHASECHK.TRANS64.TRYWAIT P1, [R73+URZ+0x160], R2 ;  /* 0x00016002490075a7 */ /* 0x0022e400080211ff */
[----:B---3--:R-:W-:Y:S05]  /*9670*/  @!P1 NANOSLEEP.SYNCS 0x989680 ;  /* 0x009896800000995d */ /* 0x008fea0003900000 */
[----:B------:R-:W3:Y:S02]  /*9680*/  @!P1 SYNCS.PHASECHK.TRANS64 P1, [R73+URZ+0x160], R2 ;  /* 0x00016002490095a7 */ /* 0x000ee400080210ff */
[----:B---3--:R-:W-:Y:S05]  /*9690*/  @!P1 BRA `(.L_x_123) ;  /* 0xfffffffc00f09947 */ /* 0x008fea000383ffff */
[----:B------:R-:W-:Y:S05]  /*96a0*/  BRA `(.L_x_122) ;  /* 0xffffffd800a47947 */ /* 0x000fea000383ffff */
.L_x_134:
[----:B-1----:R1:W3:Y:S02]  /*96b0*/  SYNCS.PHASECHK.TRANS64.TRYWAIT P0, [R3+URZ+0x100], R80 ;  /* 0x00010050030075a7 */ /* 0x0022e400080011ff */
[----:B---3--:R-:W-:Y:S05]  /*96c0*/  @!P0 NANOSLEEP.SYNCS 0x989680 ;  /* 0x009896800000895d */ /* 0x008fea0003900000 */
[----:B------:R-:W3:Y:S02]  /*96d0*/  @!P0 SYNCS.PHASECHK.TRANS64 P0, [R3+URZ+0x100], R80 ;  /* 0x00010050030085a7 */ /* 0x000ee400080010ff */
[----:B---3--:R-:W-:Y:S05]  /*96e0*/  @!P0 BRA `(.L_x_134) ;  /* 0xfffffffc00f08947 */ /* 0x008fea000383ffff */
[----:B------:R-:W-:Y:S05]  /*96f0*/  BRA `(.L_x_133) ;  /* 0xffffffe000e87947 */ /* 0x000fea000383ffff */
        .weak           $__internal_0_$__cuda_sm10x_tcgen05_guardrail_trap_col_being_dealloced_not_returned_by_alloc
        .type           $__internal_0_$__cuda_sm10x_tcgen05_guardrail_trap_col_being_dealloced_not_returned_by_alloc,@function
        .size           $__internal_0_$__cuda_sm10x_tcgen05_guardrail_trap_col_being_dealloced_not_returned_by_alloc,($__internal_1_$__cuda_sm10x_tcgen05_guardrail_trap_phase_invalid_during_alloc - $__internal_0_$__cuda_sm10x_tcgen05_guardrail_trap_col_being_dealloced_not_returned_by_alloc)
$__internal_0_$__cuda_sm10x_tcgen05_guardrail_trap_col_being_dealloced_not_returned_by_alloc:
[----:B------:R-:W-:Y:S05]  /*9700*/  BPT.TRAP 0x1 ;  /* 0x000000040000795c */ /* 0x000fea0000300000 */
[----:B------:R-:W-:-:S04]  /*9710*/  HFMA2 R3, -RZ, RZ, 0, 0 ;  /* 0x00000000ff037431 */ /* 0x000fc800000001ff */
[----:B------:R-:W-:Y:S05]  /*9720*/  RET.REL.NODEC R2 `(_ZN7cutlass13device_kernelINS_4gemm6kernel13GemmUniversalIN4cute5tupleIJiiiiEEENS1_10collective13CollectiveMmaINS1_35MainloopSm100TmaUmmaWarpSpecializedILi16ELi2ELi4ENS5_IJNS4_1CILi2EEENSA_ILi4EEENSA_ILi1EEEEEEEENS5_IJNSA_ILi128EEENSA_ILi64EEENSA_ILi32EEEEEENS_10tfloat32_tENS5_IJlSD_lEEESK_SL_NS4_8TiledMMAINS4_8MMA_AtomIJNS4_23SM100_MMA_TF32_2x1SM_SSISK_SK_fLi128ELi64ELNS4_4UMMA5MajorE0ELSQ_0ELNSP_7ScaleInE0ELSR_0EEEEEENS4_6LayoutINS5_IJSD_SD_SD_EEENS5_IJNSA_ILi0EEESW_SW_EEEEENS5_IJNS4_10UnderscoreESZ_SZ_EEEEENS4_28SM100_TMA_2SM_LOAD_MULTICASTENS4_14ComposedLayoutINS4_7SwizzleILi3ELi4ELi3EEENS4_18smem_ptr_flag_bitsILi32EEENSU_INS5_IJNSA_ILi8EEESI_EEENS5_IJSI_SD_EEEEEEEvNS4_8identityENS4_18SM100_TMA_2SM_LOADES1C_vS1D_EENS_8epilogue10collective18CollectiveEpilogueINS1G_23Sm100TmaWarpSpecializedILi3ELi2ELi16ELb1ELb0EEEJNS5_IJSH_SH_SI_EEENS5_IJNSU_ISH_SD_EENSU_INS5_IJNSA_ILi16EEESB_EEENS5_IJSD_SI_EEEEEEEESK_SL_SK_SL_NS1G_6fusion15FusionCallbacksIS1K_NS1S_17LinearCombinationISK_fSK_fLNS_15FloatRoundStyleE2EEES1L_S1R_JEEENS4_5SM1004TMEM4LOAD26SM100_TMEM_LOAD_32dp32b16xENS4_13SM90_TMA_LOADENS13_INS14_ILi2ELi4ELi3EEES17_NSU_INS5_IJS18_S1N_EEENS5_IJS1N_SD_EEEEEEENS4_39AutoVectorizingCopyWithAssumedAlignmentILi128EEENS4_14SM90_TMA_STOREES27_S29_S29_EEEvvEEEEvNT_6ParamsE) ;  /* 0xffffff6802347950 */ /* 0x000fea0003c3ffff */
        .weak           $__internal_1_$__cuda_sm10x_tcgen05_guardrail_trap_phase_invalid_during_alloc
        .type           $__internal_1_$__cuda_sm10x_tcgen05_guardrail_trap_phase_invalid_during_alloc,@function
        .size           $__internal_1_$__cuda_sm10x_tcgen05_guardrail_trap_phase_invalid_during_alloc,($__internal_2_$__cuda_sm10x_tcgen05_guardrail_trap_unallocated_columns_being_dealloced - $__internal_1_$__cuda_sm10x_tcgen05_guardrail_trap_phase_invalid_during_alloc)
$__internal_1_$__cuda_sm10x_tcgen05_guardrail_trap_phase_invalid_during_alloc:
[----:B------:R-:W-:Y:S05]  /*9730*/  BPT.TRAP 0x1 ;  /* 0x000000040000795c */ /* 0x000fea0000300000 */
[----:B------:R-:W-:-:S04]  /*9740*/  MOV R5, 0x0 ;  /* 0x0000000000057802 */ /* 0x000fc80000000f00 */
[----:B------:R-:W-:Y:S05]  /*9750*/  RET.REL.NODEC R4 `(_ZN7cutlass13device_kernelINS_4gemm6kernel13GemmUniversalIN4cute5tupleIJiiiiEEENS1_10collective13CollectiveMmaINS1_35MainloopSm100TmaUmmaWarpSpecializedILi16ELi2ELi4ENS5_IJNS4_1CILi2EEENSA_ILi4EEENSA_ILi1EEEEEEEENS5_IJNSA_ILi128EEENSA_ILi64EEENSA_ILi32EEEEEENS_10tfloat32_tENS5_IJlSD_lEEESK_SL_NS4_8TiledMMAINS4_8MMA_AtomIJNS4_23SM100_MMA_TF32_2x1SM_SSISK_SK_fLi128ELi64ELNS4_4UMMA5MajorE0ELSQ_0ELNSP_7ScaleInE0ELSR_0EEEEEENS4_6LayoutINS5_IJSD_SD_SD_EEENS5_IJNSA_ILi0EEESW_SW_EEEEENS5_IJNS4_10UnderscoreESZ_SZ_EEEEENS4_28SM100_TMA_2SM_LOAD_MULTICASTENS4_14ComposedLayoutINS4_7SwizzleILi3ELi4ELi3EEENS4_18smem_ptr_flag_bitsILi32EEENSU_INS5_IJNSA_ILi8EEESI_EEENS5_IJSI_SD_EEEEEEEvNS4_8identityENS4_18SM100_TMA_2SM_LOADES1C_vS1D_EENS_8epilogue10collective18CollectiveEpilogueINS1G_23Sm100TmaWarpSpecializedILi3ELi2ELi16ELb1ELb0EEEJNS5_IJSH_SH_SI_EEENS5_IJNSU_ISH_SD_EENSU_INS5_IJNSA_ILi16EEESB_EEENS5_IJSD_SI_EEEEEEEESK_SL_SK_SL_NS1G_6fusion15FusionCallbacksIS1K_NS1S_17LinearCombinationISK_fSK_fLNS_15FloatRoundStyleE2EEES1L_S1R_JEEENS4_5SM1004TMEM4LOAD26SM100_TMEM_LOAD_32dp32b16xENS4_13SM90_TMA_LOADENS13_INS14_ILi2ELi4ELi3EEES17_NSU_INS5_IJS18_S1N_EEENS5_IJS1N_SD_EEEEEEENS4_39AutoVectorizingCopyWithAssumedAlignmentILi128EEENS4_14SM90_TMA_STOREES27_S29_S29_EEEvvEEEEvNT_6ParamsE) ;  /* 0xffffff6804287950 */ /* 0x000fea0003c3ffff */
        .weak           $__internal_2_$__cuda_sm10x_tcgen05_guardrail_trap_unallocated_columns_being_dealloced
        .type           $__internal_2_$__cuda_sm10x_tcgen05_guardrail_trap_unallocated_columns_being_dealloced,@function
        .size           $__internal_2_$__cuda_sm10x_tcgen05_guardrail_trap_unallocated_columns_being_dealloced,(.L_x_212 - $__internal_2_$__cuda_sm10x_tcgen05_guardrail_trap_unallocated_columns_being_dealloced)
$__internal_2_$__cuda_sm10x_tcgen05_guardrail_trap_unallocated_columns_being_dealloced:
[----:B------:R-:W-:Y:S05]  /*9760*/  BPT.TRAP 0x1 ;  /* 0x000000040000795c */ /* 0x000fea0000300000 */
[----:B------:R-:W-:-:S04]  /*9770*/  HFMA2 R3, -RZ, RZ, 0, 0 ;  /* 0x00000000ff037431 */ /* 0x000fc800000001ff */
[----:B------:R-:W-:Y:S05]  /*9780*/  RET.REL.NODEC R2 `(_ZN7cutlass13device_kernelINS_4gemm6kernel13GemmUniversalIN4cute5tupleIJiiiiEEENS1_10collective13CollectiveMmaINS1_35MainloopSm100TmaUmmaWarpSpecializedILi16ELi2ELi4ENS5_IJNS4_1CILi2EEENSA_ILi4EEENSA_ILi1EEEEEEEENS5_IJNSA_ILi128EEENSA_ILi64EEENSA_ILi32EEEEEENS_10tfloat32_tENS5_IJlSD_lEEESK_SL_NS4_8TiledMMAINS4_8MMA_AtomIJNS4_23SM100_MMA_TF32_2x1SM_SSISK_SK_fLi128ELi64ELNS4_4UMMA5MajorE0ELSQ_0ELNSP_7ScaleInE0ELSR_0EEEEEENS4_6LayoutINS5_IJSD_SD_SD_EEENS5_IJNSA_ILi0EEESW_SW_EEEEENS5_IJNS4_10UnderscoreESZ_SZ_EEEEENS4_28SM100_TMA_2SM_LOAD_MULTICASTENS4_14ComposedLayoutINS4_7SwizzleILi3ELi4ELi3EEENS4_18smem_ptr_flag_bitsILi32EEENSU_INS5_IJNSA_ILi8EEESI_EEENS5_IJSI_SD_EEEEEEEvNS4_8identityENS4_18SM100_TMA_2SM_LOADES1C_vS1D_EENS_8epilogue10collective18CollectiveEpilogueINS1G_23Sm100TmaWarpSpecializedILi3ELi2ELi16ELb1ELb0EEEJNS5_IJSH_SH_SI_EEENS5_IJNSU_ISH_SD_EENSU_INS5_IJNSA_ILi16EEESB_EEENS5_IJSD_SI_EEEEEEEESK_SL_SK_SL_NS1G_6fusion15FusionCallbacksIS1K_NS1S_17LinearCombinationISK_fSK_fLNS_15FloatRoundStyleE2EEES1L_S1R_JEEENS4_5SM1004TMEM4LOAD26SM100_TMEM_LOAD_32dp32b16xENS4_13SM90_TMA_LOADENS13_INS14_ILi2ELi4ELi3EEES17_NSU_INS5_IJS18_S1N_EEENS5_IJS1N_SD_EEEEEEENS4_39AutoVectorizingCopyWithAssumedAlignmentILi128EEENS4_14SM90_TMA_STOREES27_S29_S29_EEEvvEEEEvNT_6ParamsE) ;  /* 0xffffff68021c7950 */ /* 0x000fea0003c3ffff */
.L_x_211:
[----:B------:R-:W-:-:S00]  /*9790*/  BRA `(.L_x_211) ;  /* 0xfffffffc00fc7947 */ /* 0x000fc0000383ffff */
[----:B------:R-:W-:-:S00]  /*97a0*/  NOP ;  /* 0x0000000000007918 */ /* 0x000fc00000000000 */
        /* <DEDUP_REMOVED lines=13> */
.L_x_212:


//--------------------- .nv.global.init           --------------------------
	.section	.nv.global.init,"aw",@progbits
.nv.global.init:
	.type		$str$27,@object
	.size		$str$27,($str$28 - $str$27)
$str$27:
        /*0000*/ 	.byte	0x28, 0x61, 0x64, 0x64, 0x72, 0x65, 0x73, 0x73, 0x20, 0x26, 0x20, 0x6d, 0x61, 0x73, 0x6b, 0x29
        /*0010*/ 	.byte	0x20, 0x3d, 0x3d, 0x20, 0x30, 0x00
	.type		$str$28,@object
	.size		$str$28,($str$26 - $str$28)
$str$28:
        /*0016*/ 	.byte	0x2f, 0x74, 0x6d, 0x70, 0x2f, 0x63, 0x75, 0x74, 0x6c, 0x61, 0x73, 0x73, 0x5f, 0x73, 0x77, 0x65
        /*0026*/ 	.byte	0x65, 0x70, 0x5f, 0x73, 0x72, 0x63, 0x2f, 0x69, 0x6e, 0x63, 0x6c, 0x75, 0x64, 0x65, 0x2f, 0x63
        /*0036*/ 	.byte	0x75, 0x74, 0x65, 0x2f, 0x70, 0x6f, 0x69, 0x6e, 0x74, 0x65, 0x72, 0x5f, 0x66, 0x6c, 0x61, 0x67
        /*0046*/ 	.byte	0x67, 0x65, 0x64, 0x2e, 0x68, 0x70, 0x70, 0x00
	.type		$str$26,@object
	.size		$str$26,($str$25 - $str$26)
$str$26:
        /*004e*/ 	.byte	0x2f, 0x74, 0x6d, 0x70, 0x2f, 0x63, 0x75, 0x74, 0x6c, 0x61, 0x73, 0x73, 0x5f, 0x73, 0x77, 0x65
        /*005e*/ 	.byte	0x65, 0x70, 0x5f, 0x73, 0x72, 0x63, 0x2f, 0x69, 0x6e, 0x63, 0x6c, 0x75, 0x64, 0x65, 0x2f, 0x63
        /*006e*/ 	.byte	0x75, 0x74, 0x65, 0x2f, 0x61, 0x74, 0x6f, 0x6d, 0x2f, 0x63, 0x6f, 0x70, 0x79, 0x5f, 0x74, 0x72
        /*007e*/ 	.byte	0x61, 0x69, 0x74, 0x73, 0x5f, 0x73, 0x6d, 0x31, 0x30, 0x30, 0x2e, 0x68, 0x70, 0x70, 0x00
	.type		$str$25,@object
	.size		$str$25,(__unnamed_1 - $str$25)
$str$25:
        /*008d*/ 	.byte	0x28, 0x28, 0x75, 0x69, 0x6e, 0x74, 0x33, 0x32, 0x5f, 0x74, 0x28, 0x74, 0x68, 0x72, 0x65, 0x61
        /*009d*/ 	.byte	0x64, 0x49, 0x64, 0x78, 0x2e, 0x78, 0x29, 0x20, 0x2f, 0x20, 0x33, 0x32, 0x29, 0x20, 0x25, 0x20
        /*00ad*/ 	.byte	0x34, 0x29, 0x20, 0x3d, 0x3d, 0x20, 0x28, 0x28, 0x28, 0x74, 0x6d, 0x65, 0x6d, 0x5f, 0x61, 0x64
        /*00bd*/ 	.byte	0x64, 0x72, 0x20, 0x3e, 0x3e, 0x20, 0x31, 0x36, 0x29, 0x20, 0x2f, 0x20, 0x33, 0x32, 0x29, 0x20
        /*00cd*/ 	.byte	0x25, 0x20, 0x34, 0x29, 0x00
	.type		__unnamed_1,@object
	.size		__unnamed_1,(__unnamed_2 - __unnamed_1)
__unnamed_1:
        /*00d2*/ 	.byte	0x61, 0x75, 0x74, 0x6f, 0x20, 0x63, 0x75, 0x74, 0x65, 0x3a, 0x3a, 0x61, 0x73, 0x5f, 0x70, 0x6f
        /* <DEDUP_REMOVED lines=24> */
        /*0262*/ 	.byte	0x43, 0x3c, 0x32, 0x30, 0x34, 0x38, 0x3e, 0x3e, 0x3e, 0x3e, 0x5d, 0x00
	.type		__unnamed_2,@object
	.size		__unnamed_2,(.L_2 - __unnamed_2)
__unnamed_2:
        /* <DEDUP_REMOVED lines=42> */
        /*050e*/ 	.byte	0x3e, 0x5d, 0x00
.L_2:


//--------------------- .nv.shared._ZN7cutlass13device_kernelINS_4gemm6kernel13GemmUniversalIN4cute5tupleIJiiiiEEENS1_10collective13CollectiveMmaINS1_35MainloopSm100TmaUmmaWarpSpecializedILi16ELi2ELi4ENS5_IJNS4_1CILi2EEENSA_ILi4EEENSA_ILi1EEEEEEEENS5_IJNSA_ILi128EEENSA_ILi64EEENSA_ILi32EEEEEENS_10tfloat32_tENS5_IJlSD_lEEESK_SL_NS4_8TiledMMAINS4_8MMA_AtomIJNS4_23SM100_MMA_TF32_2x1SM_SSISK_SK_fLi128ELi64ELNS4_4UMMA5MajorE0ELSQ_0ELNSP_7ScaleInE0ELSR_0EEEEEENS4_6LayoutINS5_IJSD_SD_SD_EEENS5_IJNSA_ILi0EEESW_SW_EEEEENS5_IJNS4_10UnderscoreESZ_SZ_EEEEENS4_28SM100_TMA_2SM_LOAD_MULTICASTENS4_14ComposedLayoutINS4_7SwizzleILi3ELi4ELi3EEENS4_18smem_ptr_flag_bitsILi32EEENSU_INS5_IJNSA_ILi8EEESI_EEENS5_IJSI_SD_EEEEEEEvNS4_8identityENS4_18SM100_TMA_2SM_LOADES1C_vS1D_EENS_8epilogue10collective18CollectiveEpilogueINS1G_23Sm100TmaWarpSpecializedILi3ELi2ELi16ELb1ELb0EEEJNS5_IJSH_SH_SI_EEENS5_IJNSU_ISH_SD_EENSU_INS5_IJNSA_ILi16EEESB_EEENS5_IJSD_SI_EEEEEEEESK_SL_SK_SL_NS1G_6fusion15FusionCallbacksIS1K_NS1S_17LinearCombinationISK_fSK_fLNS_15FloatRoundStyleE2EEES1L_S1R_JEEENS4_5SM1004TMEM4LOAD26SM100_TMEM_LOAD_32dp32b16xENS4_13SM90_TMA_LOADENS13_INS14_ILi2ELi4ELi3EEES17_NSU_INS5_IJS18_S1N_EEENS5_IJS1N_SD_EEEEEEENS4_39AutoVectorizingCopyWithAssumedAlignmentILi128EEENS4_14SM90_TMA_STOREES27_S29_S29_EEEvvEEEEvNT_6ParamsE --------------------------
	.section	.nv.shared._ZN7cutlass13device_kernelINS_4gemm6kernel13GemmUniversalIN4cute5tupleIJiiiiEEENS1_10collective13CollectiveMmaINS1_35MainloopSm100TmaUmmaWarpSpecializedILi16ELi2ELi4ENS5_IJNS4_1CILi2EEENSA_ILi4EEENSA_ILi1EEEEEEEENS5_IJNSA_ILi128EEENSA_ILi64EEENSA_ILi32EEEEEENS_10tfloat32_tENS5_IJlSD_lEEESK_SL_NS4_8TiledMMAINS4_8MMA_AtomIJNS4_23SM100_MMA_TF32_2x1SM_SSISK_SK_fLi128ELi64ELNS4_4UMMA5MajorE0ELSQ_0ELNSP_7ScaleInE0ELSR_0EEEEEENS4_6LayoutINS5_IJSD_SD_SD_EEENS5_IJNSA_ILi0EEESW_SW_EEEEENS5_IJNS4_10UnderscoreESZ_SZ_EEEEENS4_28SM100_TMA_2SM_LOAD_MULTICASTENS4_14ComposedLayoutINS4_7SwizzleILi3ELi4ELi3EEENS4_18smem_ptr_flag_bitsILi32EEENSU_INS5_IJNSA_ILi8EEESI_EEENS5_IJSI_SD_EEEEEEEvNS4_8identityENS4_18SM100_TMA_2SM_LOADES1C_vS1D_EENS_8epilogue10collective18CollectiveEpilogueINS1G_23Sm100TmaWarpSpecializedILi3ELi2ELi16ELb1ELb0EEEJNS5_IJSH_SH_SI_EEENS5_IJNSU_ISH_SD_EENSU_INS5_IJNSA_ILi16EEESB_EEENS5_IJSD_SI_EEEEEEEESK_SL_SK_SL_NS1G_6fusion15FusionCallbacksIS1K_NS1S_17LinearCombinationISK_fSK_fLNS_15FloatRoundStyleE2EEES1L_S1R_JEEENS4_5SM1004TMEM4LOAD26SM100_TMEM_LOAD_32dp32b16xENS4_13SM90_TMA_LOADENS13_INS14_ILi2ELi4ELi3EEES17_NSU_INS5_IJS18_S1N_EEENS5_IJS1N_SD_EEEEEEENS4_39AutoVectorizingCopyWithAssumedAlignmentILi128EEENS4_14SM90_TMA_STOREES27_S29_S29_EEEvvEEEEvNT_6ParamsE,"aw",@nobits
	.sectionflags	@""
	.align	16
	.zero		1024


//--------------------- .nv.shared.reserved.0     --------------------------
	.section	.nv.shared.reserved.0,"aw",@nobits
	.weak		__nv_reservedSMEM_offset_0_alias
	.size		__nv_reservedSMEM_offset_0_alias, 0, 64
	.other		__nv_reservedSMEM_offset_0_alias,@"STO_CUDA_RESERVED_SHARED STV_DEFAULT"
__nv_reservedSMEM_offset_0_alias:
	.zero		0
.nv.shared.reserved.0:
	.zero		64
	.weak		__nv_reservedSMEM_tcgen05_partition
	.type		__nv_reservedSMEM_tcgen05_partition,@object
	.size		__nv_reservedSMEM_tcgen05_partition,(.L_0 - __nv_reservedSMEM_tcgen05_partition)
__nv_reservedSMEM_tcgen05_partition:
	.zero		32
.L_0:


//--------------------- .nv.global                --------------------------
	.section	.nv.global,"aw",@nobits
.nv.global:
	.type		_ZN40_INTERNAL_24ed050b_4_k_cu_1809d520_358974cute1_E,@object
	.size		_ZN40_INTERNAL_24ed050b_4_k_cu_1809d520_358974cute1_E,(_ZN40_INTERNAL_24ed050b_4_k_cu_1809d520_358974cuda3std3__45__cpo6cbeginE - _ZN40_INTERNAL_24ed050b_4_k_cu_1809d520_358974cute1_E)
_ZN40_INTERNAL_24ed050b_4_k_cu_1809d520_358974cute1_E:
	.zero		1
	.type		_ZN40_INTERNAL_24ed050b_4_k_cu_1809d520_358974cuda3std3__45__cpo6cbeginE,@object
	.size		_ZN40_INTERNAL_24ed050b_4_k_cu_1809d520_358974cuda3std3__45__cpo6cbeginE,(_ZN40_INTERNAL_24ed050b_4_k_cu_1809d520_358974cuda3std3__48in_placeE - _ZN40_INTERNAL_24ed050b_4_k_cu_1809d520_358974cuda3std3__45__cpo6cbeginE)
_ZN40_INTERNAL_24ed050b_4_k_cu_1809d520_358974cuda3std3__45__cpo6cbeginE:
	.zero		1
	.type		_ZN40_INTERNAL_24ed050b_4_k_cu_1809d520_358974cuda3std3__48in_placeE,@object
	.size		_ZN40_INTERNAL_24ed050b_4_k_cu_1809d520_358974cuda3std3__48in_placeE,(_ZN40_INTERNAL_24ed050b_4_k_cu_1809d520_358974cuda3std6ranges3__45__cpo9iter_moveE - _ZN40_INTERNAL_24ed050b_4_k_cu_1809d520_358974cuda3std3__48in_placeE)
_ZN40_INTERNAL_24ed050b_4_k_cu_1809d520_358974cuda3std3__48in_placeE:
	.zero		1
	.type		_ZN40_INTERNAL_24ed050b_4_k_cu_1809d520_358974cuda3std6ranges3__45__cpo9iter_moveE,@object
	.size		_ZN40_INTERNAL_24ed050b_4_k_cu_1809d520_358974cuda3std6ranges3__45__cpo9iter_moveE,(_ZN40_INTERNAL_24ed050b_4_k_cu_1809d520_358974cuda3std3__45__cpo5beginE - _ZN40_INTERNAL_24ed050b_4_k_cu_1809d520_358974cuda3std6ranges3__45__cpo9iter_moveE)
_ZN40_INTERNAL_24ed050b_4_k_cu_1809d520_358974cuda3std6ranges3__45__cpo9iter_moveE:
	.zero		1
	.type		_ZN40_INTERNAL_24ed050b_4_k_cu_1809d520_358974cuda3std3__45__cpo5beginE,@object
	.size		_ZN40_INTERNAL_24ed050b_4_k_cu_1809d520_358974cuda3std3__45__cpo5beginE,(_ZN40_INTERNAL_24ed050b_4_k_cu_1809d520_358974cuda3std3__442_GLOBAL__N__24ed050b_4_k_cu_1809d520_358976ignoreE - _ZN40_INTERNAL_24ed050b_4_k_cu_1809d520_358974cuda3std3__45__cpo5beginE)
_ZN40_INTERNAL_24ed050b_4_k_cu_1809d520_358974cuda3std3__45__cpo5beginE:
	.zero		1
	.type		_ZN40_INTERNAL_24ed050b_4_k_cu_1809d520_358974cuda3std3__442_GLOBAL__N__24ed050b_4_k_cu_1809d520_358976ignoreE,@object
	.size		_ZN40_INTERNAL_24ed050b_4_k_cu_1809d520_358974cuda3std3__442_GLOBAL__N__24ed050b_4_k_cu_1809d520_358976ignoreE,(_ZN40_INTERNAL_24ed050b_4_k_cu_1809d520_358974cute7productE - _ZN40_INTERNAL_24ed050b_4_k_cu_1809d520_358974cuda3std3__442_GLOBAL__N__24ed050b_4_k_cu_1809d520_358976ignoreE)
_ZN40_INTERNAL_24ed050b_4_k_cu_1809d520_358974cuda3std3__442_GLOBAL__N__24ed050b_4_k_cu_1809d520_358976ignoreE:
	.zero		1
	.type		_ZN40_INTERNAL_24ed050b_4_k_cu_1809d520_358974cute7productE,@object
	.size		_ZN40_INTERNAL_24ed050b_4_k_cu_1809d520_358974cute7productE,(_ZN40_INTERNAL_24ed050b_4_k_cu_1809d520_358974cuda3std3__45__cpo3endE - _ZN40_INTERNAL_24ed050b_4_k_cu_1809d520_358974cute7productE)
_ZN40_INTERNAL_24ed050b_4_k_cu_1809d520_358974cute7productE:
	.zero		1
	.type		_ZN40_INTERNAL_24ed050b_4_k_cu_1809d520_358974cuda3std3__45__cpo3endE,@object
	.size		_ZN40_INTERNAL_24ed050b_4_k_cu_1809d520_358974cuda3std3__45__cpo3endE,(_ZN40_INTERNAL_24ed050b_4_k_cu_1809d520_358974cuda3std3__419piecewise_constructE - _ZN40_INTERNAL_24ed050b_4_k_cu_1809d520_358974cuda3std3__45__cpo3endE)
_ZN40_INTERNAL_24ed050b_4_k_cu_1809d520_358974cuda3std3__45__cpo3endE:
	.zero		1
	.type		_ZN40_INTERNAL_24ed050b_4_k_cu_1809d520_358974cuda3std3__419piecewise_constructE,@object
	.size		_ZN40_INTERNAL_24ed050b_4_k_cu_1809d520_358974cuda3std3__419piecewise_constructE,(_ZN40_INTERNAL_24ed050b_4_k_cu_1809d520_358974cuda3std3__45__cpo4cendE - _ZN40_INTERNAL_24ed050b_4_k_cu_1809d520_358974cuda3std3__419piecewise_constructE)
_ZN40_INTERNAL_24ed050b_4_k_cu_1809d520_358974cuda3std3__419piecewise_constructE:
	.zero		1
	.type		_ZN40_INTERNAL_24ed050b_4_k_cu_1809d520_358974cuda3std3__45__cpo4cendE,@object
	.size		_ZN40_INTERNAL_24ed050b_4_k_cu_1809d520_358974cuda3std3__45__cpo4cendE,(_ZN40_INTERNAL_24ed050b_4_k_cu_1809d520_358974cuda3std6ranges3__45__cpo4swapE - _ZN40_INTERNAL_24ed050b_4_k_cu_1809d520_358974cuda3std3__45__cpo4cendE)
_ZN40_INTERNAL_24ed050b_4_k_cu_1809d520_358974cuda3std3__45__cpo4cendE:
	.zero		1
	.type		_ZN40_INTERNAL_24ed050b_4_k_cu_1809d520_358974cuda3std6ranges3__45__cpo4swapE,@object
	.size		_ZN40_INTERNAL_24ed050b_4_k_cu_1809d520_358974cuda3std6ranges3__45__cpo4swapE,(.L_10 - _ZN40_INTERNAL_24ed050b_4_k_cu_1809d520_358974cuda3std6ranges3__45__cpo4swapE)
_ZN40_INTERNAL_24ed050b_4_k_cu_1809d520_358974cuda3std6ranges3__45__cpo4swapE:
	.zero		1
.L_10:


//--------------------- .nv.constant0._ZN7cutlass13device_kernelINS_4gemm6kernel13GemmUniversalIN4cute5tupleIJiiiiEEENS1_10collective13CollectiveMmaINS1_35MainloopSm100TmaUmmaWarpSpecializedILi16ELi2ELi4ENS5_IJNS4_1CILi2EEENSA_ILi4EEENSA_ILi1EEEEEEEENS5_IJNSA_ILi128EEENSA_ILi64EEENSA_ILi32EEEEEENS_10tfloat32_tENS5_IJlSD_lEEESK_SL_NS4_8TiledMMAINS4_8MMA_AtomIJNS4_23SM100_MMA_TF32_2x1SM_SSISK_SK_fLi128ELi64ELNS4_4UMMA5MajorE0ELSQ_0ELNSP_7ScaleInE0ELSR_0EEEEEENS4_6LayoutINS5_IJSD_SD_SD_EEENS5_IJNSA_ILi0EEESW_SW_EEEEENS5_IJNS4_10UnderscoreESZ_SZ_EEEEENS4_28SM100_TMA_2SM_LOAD_MULTICASTENS4_14ComposedLayoutINS4_7SwizzleILi3ELi4ELi3EEENS4_18smem_ptr_flag_bitsILi32EEENSU_INS5_IJNSA_ILi8EEESI_EEENS5_IJSI_SD_EEEEEEEvNS4_8identityENS4_18SM100_TMA_2SM_LOADES1C_vS1D_EENS_8epilogue10collective18CollectiveEpilogueINS1G_23Sm100TmaWarpSpecializedILi3ELi2ELi16ELb1ELb0EEEJNS5_IJSH_SH_SI_EEENS5_IJNSU_ISH_SD_EENSU_INS5_IJNSA_ILi16EEESB_EEENS5_IJSD_SI_EEEEEEEESK_SL_SK_SL_NS1G_6fusion15FusionCallbacksIS1K_NS1S_17LinearCombinationISK_fSK_fLNS_15FloatRoundStyleE2EEES1L_S1R_JEEENS4_5SM1004TMEM4LOAD26SM100_TMEM_LOAD_32dp32b16xENS4_13SM90_TMA_LOADENS13_INS14_ILi2ELi4ELi3EEES17_NSU_INS5_IJS18_S1N_EEENS5_IJS1N_SD_EEEEEEENS4_39AutoVectorizingCopyWithAssumedAlignmentILi128EEENS4_14SM90_TMA_STOREES27_S29_S29_EEEvvEEEEvNT_6ParamsE --------------------------
	.section	.nv.constant0._ZN7cutlass13device_kernelINS_4gemm6kernel13GemmUniversalIN4cute5tupleIJiiiiEEENS1_10collective13CollectiveMmaINS1_35MainloopSm100TmaUmmaWarpSpecializedILi16ELi2ELi4ENS5_IJNS4_1CILi2EEENSA_ILi4EEENSA_ILi1EEEEEEEENS5_IJNSA_ILi128EEENSA_ILi64EEENSA_ILi32EEEEEENS_10tfloat32_tENS5_IJlSD_lEEESK_SL_NS4_8TiledMMAINS4_8MMA_AtomIJNS4_23SM100_MMA_TF32_2x1SM_SSISK_SK_fLi128ELi64ELNS4_4UMMA5MajorE0ELSQ_0ELNSP_7ScaleInE0ELSR_0EEEEEENS4_6LayoutINS5_IJSD_SD_SD_EEENS5_IJNSA_ILi0EEESW_SW_EEEEENS5_IJNS4_10UnderscoreESZ_SZ_EEEEENS4_28SM100_TMA_2SM_LOAD_MULTICASTENS4_14ComposedLayoutINS4_7SwizzleILi3ELi4ELi3EEENS4_18smem_ptr_flag_bitsILi32EEENSU_INS5_IJNSA_ILi8EEESI_EEENS5_IJSI_SD_EEEEEEEvNS4_8identityENS4_18SM100_TMA_2SM_LOADES1C_vS1D_EENS_8epilogue10collective18CollectiveEpilogueINS1G_23Sm100TmaWarpSpecializedILi3ELi2ELi16ELb1ELb0EEEJNS5_IJSH_SH_SI_EEENS5_IJNSU_ISH_SD_EENSU_INS5_IJNSA_ILi16EEESB_EEENS5_IJSD_SI_EEEEEEEESK_SL_SK_SL_NS1G_6fusion15FusionCallbacksIS1K_NS1S_17LinearCombinationISK_fSK_fLNS_15FloatRoundStyleE2EEES1L_S1R_JEEENS4_5SM1004TMEM4LOAD26SM100_TMEM_LOAD_32dp32b16xENS4_13SM90_TMA_LOADENS13_INS14_ILi2ELi4ELi3EEES17_NSU_INS5_IJS18_S1N_EEENS5_IJS1N_SD_EEEEEEENS4_39AutoVectorizingCopyWithAssumedAlignmentILi128EEENS4_14SM90_TMA_STOREES27_S29_S29_EEEvvEEEEvNT_6ParamsE,"a",@progbits
	.sectionflags	@""
	.align	4
.nv.constant0._ZN7cutlass13device_kernelINS_4gemm6kernel13GemmUniversalIN4cute5tupleIJiiiiEEENS1_10collective13CollectiveMmaINS1_35MainloopSm100TmaUmmaWarpSpecializedILi16ELi2ELi4ENS5_IJNS4_1CILi2EEENSA_ILi4EEENSA_ILi1EEEEEEEENS5_IJNSA_ILi128EEENSA_ILi64EEENSA_ILi32EEEEEENS_10tfloat32_tENS5_IJlSD_lEEESK_SL_NS4_8TiledMMAINS4_8MMA_AtomIJNS4_23SM100_MMA_TF32_2x1SM_SSISK_SK_fLi128ELi64ELNS4_4UMMA5MajorE0ELSQ_0ELNSP_7ScaleInE0ELSR_0EEEEEENS4_6LayoutINS5_IJSD_SD_SD_EEENS5_IJNSA_ILi0EEESW_SW_EEEEENS5_IJNS4_10UnderscoreESZ_SZ_EEEEENS4_28SM100_TMA_2SM_LOAD_MULTICASTENS4_14ComposedLayoutINS4_7SwizzleILi3ELi4ELi3EEENS4_18smem_ptr_flag_bitsILi32EEENSU_INS5_IJNSA_ILi8EEESI_EEENS5_IJSI_SD_EEEEEEEvNS4_8identityENS4_18SM100_TMA_2SM_LOADES1C_vS1D_EENS_8epilogue10collective18CollectiveEpilogueINS1G_23Sm100TmaWarpSpecializedILi3ELi2ELi16ELb1ELb0EEEJNS5_IJSH_SH_SI_EEENS5_IJNSU_ISH_SD_EENSU_INS5_IJNSA_ILi16EEESB_EEENS5_IJSD_SI_EEEEEEEESK_SL_SK_SL_NS1G_6fusion15FusionCallbacksIS1K_NS1S_17LinearCombinationISK_fSK_fLNS_15FloatRoundStyleE2EEES1L_S1R_JEEENS4_5SM1004TMEM4LOAD26SM100_TMEM_LOAD_32dp32b16xENS4_13SM90_TMA_LOADENS13_INS14_ILi2ELi4ELi3EEES17_NSU_INS5_IJS18_S1N_EEENS5_IJS1N_SD_EEEEEEENS4_39AutoVectorizingCopyWithAssumedAlignmentILi128EEENS4_14SM90_TMA_STOREES27_S29_S29_EEEvvEEEEvNT_6ParamsE:
	.zero		2944


//--------------------- SYMBOLS --------------------------

	.type		.nv.reservedSmem.offset0,@object
	.size		.nv.reservedSmem.offset0,0x4
	.type		.nv.reservedSmem.cap,@object
	.size		.nv.reservedSmem.cap,0x4
	.type		__assertfail,@function
